//
// Generated by NVIDIA NVVM Compiler
//
// Compiler Build ID: CL-36424714
// Cuda compilation tools, release 13.0, V13.0.88
// Based on NVVM 20.0.0
//

.version 9.0
.target sm_100
.address_size 64

	// .globl	_Z6kernelPfS_
.const .align 4 .b8 INP1[512];
// _ZZ6kernelPfS_E5local has been demoted
// _ZZ9kerneltwoPfS_E5local has been demoted
// _ZZ10kernelfourPfS_E5local has been demoted
// _ZZ11kerneleightPfS_E5local has been demoted

.visible .entry _Z6kernelPfS_(
	.param .u64 .ptr .align 1 _Z6kernelPfS__param_0,
	.param .u64 .ptr .align 1 _Z6kernelPfS__param_1
)
{
	.reg .pred 	%p<9>;
	.reg .b32 	%r<47>;
	.reg .b32 	%f<340>;
	.reg .b64 	%rd<12>;
	// demoted variable
	.shared .align 4 .b8 _ZZ6kernelPfS_E5local[512];
	ld.param.u64 	%rd2, [_Z6kernelPfS__param_0];
	ld.param.u64 	%rd1, [_Z6kernelPfS__param_1];
	cvta.to.global.u64 	%rd3, %rd2;
	mov.u32 	%r1, %tid.x;
	mov.u32 	%r25, %ctaid.x;
	mov.u32 	%r26, %ntid.x;
	mad.lo.s32 	%r2, %r25, %r26, %r1;
	mul.wide.s32 	%rd4, %r2, 4;
	add.s64 	%rd5, %rd3, %rd4;
	ld.global.f32 	%f16, [%rd5];
	shl.b32 	%r27, %r1, 2;
	mov.u32 	%r28, _ZZ6kernelPfS_E5local;
	add.s32 	%r29, %r28, %r27;
	st.shared.f32 	[%r29], %f16;
	bar.sync 	0;
	add.s32 	%r3, %r1, 1;
	and.b32  	%r4, %r3, 15;
	setp.lt.u32 	%p1, %r1, 15;
	mov.f32 	%f339, 0f00000000;
	mov.b32 	%r43, 0;
	@%p1 bra 	$L__BB0_3;
	and.b32  	%r43, %r3, 2032;
	add.s32 	%r40, %r28, 32;
	neg.s32 	%r41, %r43;
	mov.f32 	%f339, 0f00000000;
$L__BB0_2:
	.pragma "nounroll";
	ld.shared.f32 	%f18, [%r40+-32];
	add.f32 	%f19, %f339, %f18;
	ld.shared.f32 	%f20, [%r40+-28];
	add.f32 	%f21, %f19, %f20;
	ld.shared.f32 	%f22, [%r40+-24];
	add.f32 	%f23, %f21, %f22;
	ld.shared.f32 	%f24, [%r40+-20];
	add.f32 	%f25, %f23, %f24;
	ld.shared.f32 	%f26, [%r40+-16];
	add.f32 	%f27, %f25, %f26;
	ld.shared.f32 	%f28, [%r40+-12];
	add.f32 	%f29, %f27, %f28;
	ld.shared.f32 	%f30, [%r40+-8];
	add.f32 	%f31, %f29, %f30;
	ld.shared.f32 	%f32, [%r40+-4];
	add.f32 	%f33, %f31, %f32;
	ld.shared.f32 	%f34, [%r40];
	add.f32 	%f35, %f33, %f34;
	ld.shared.f32 	%f36, [%r40+4];
	add.f32 	%f37, %f35, %f36;
	ld.shared.f32 	%f38, [%r40+8];
	add.f32 	%f39, %f37, %f38;
	ld.shared.f32 	%f40, [%r40+12];
	add.f32 	%f41, %f39, %f40;
	ld.shared.f32 	%f42, [%r40+16];
	add.f32 	%f43, %f41, %f42;
	ld.shared.f32 	%f44, [%r40+20];
	add.f32 	%f45, %f43, %f44;
	ld.shared.f32 	%f46, [%r40+24];
	add.f32 	%f47, %f45, %f46;
	ld.shared.f32 	%f48, [%r40+28];
	add.f32 	%f339, %f47, %f48;
	add.s32 	%r41, %r41, 16;
	add.s32 	%r40, %r40, 64;
	setp.ne.s32 	%p2, %r41, 0;
	@%p2 bra 	$L__BB0_2;
$L__BB0_3:
	setp.eq.s32 	%p3, %r4, 0;
	@%p3 bra 	$L__BB0_12;
	and.b32  	%r12, %r3, 7;
	setp.lt.u32 	%p4, %r4, 8;
	@%p4 bra 	$L__BB0_6;
	shl.b32 	%r32, %r43, 2;
	add.s32 	%r34, %r28, %r32;
	ld.shared.f32 	%f50, [%r34];
	add.f32 	%f51, %f339, %f50;
	ld.shared.f32 	%f52, [%r34+4];
	add.f32 	%f53, %f51, %f52;
	ld.shared.f32 	%f54, [%r34+8];
	add.f32 	%f55, %f53, %f54;
	ld.shared.f32 	%f56, [%r34+12];
	add.f32 	%f57, %f55, %f56;
	ld.shared.f32 	%f58, [%r34+16];
	add.f32 	%f59, %f57, %f58;
	ld.shared.f32 	%f60, [%r34+20];
	add.f32 	%f61, %f59, %f60;
	ld.shared.f32 	%f62, [%r34+24];
	add.f32 	%f63, %f61, %f62;
	ld.shared.f32 	%f64, [%r34+28];
	add.f32 	%f339, %f63, %f64;
	add.s32 	%r43, %r43, 8;
$L__BB0_6:
	setp.eq.s32 	%p5, %r12, 0;
	@%p5 bra 	$L__BB0_12;
	and.b32  	%r15, %r3, 3;
	setp.lt.u32 	%p6, %r12, 4;
	@%p6 bra 	$L__BB0_9;
	shl.b32 	%r35, %r43, 2;
	add.s32 	%r37, %r28, %r35;
	ld.shared.f32 	%f66, [%r37];
	add.f32 	%f67, %f339, %f66;
	ld.shared.f32 	%f68, [%r37+4];
	add.f32 	%f69, %f67, %f68;
	ld.shared.f32 	%f70, [%r37+8];
	add.f32 	%f71, %f69, %f70;
	ld.shared.f32 	%f72, [%r37+12];
	add.f32 	%f339, %f71, %f72;
	add.s32 	%r43, %r43, 4;
$L__BB0_9:
	setp.eq.s32 	%p7, %r15, 0;
	@%p7 bra 	$L__BB0_12;
	shl.b32 	%r38, %r43, 2;
	add.s32 	%r46, %r28, %r38;
	neg.s32 	%r45, %r15;
$L__BB0_11:
	.pragma "nounroll";
	ld.shared.f32 	%f73, [%r46];
	add.f32 	%f339, %f339, %f73;
	add.s32 	%r46, %r46, 4;
	add.s32 	%r45, %r45, 1;
	setp.ne.s32 	%p8, %r45, 0;
	@%p8 bra 	$L__BB0_11;
$L__BB0_12:
	mul.wide.u32 	%rd6, %r1, 4;
	mov.u64 	%rd7, INP1;
	add.s64 	%rd8, %rd7, %rd6;
	ld.const.f32 	%f74, [%rd8];
	ld.const.f32 	%f75, [INP1];
	fma.rn.f32 	%f76, %f74, %f75, %f339;
	ld.const.f32 	%f77, [INP1+4];
	fma.rn.f32 	%f78, %f74, %f77, %f76;
	ld.const.f32 	%f79, [INP1+8];
	fma.rn.f32 	%f80, %f74, %f79, %f78;
	ld.const.f32 	%f81, [INP1+12];
	fma.rn.f32 	%f82, %f74, %f81, %f80;
	ld.const.f32 	%f83, [INP1+16];
	fma.rn.f32 	%f84, %f74, %f83, %f82;
	ld.const.f32 	%f85, [INP1+20];
	fma.rn.f32 	%f86, %f74, %f85, %f84;
	ld.const.f32 	%f87, [INP1+24];
	fma.rn.f32 	%f88, %f74, %f87, %f86;
	ld.const.f32 	%f89, [INP1+28];
	fma.rn.f32 	%f90, %f74, %f89, %f88;
	ld.const.f32 	%f91, [INP1+32];
	fma.rn.f32 	%f92, %f74, %f91, %f90;
	ld.const.f32 	%f93, [INP1+36];
	fma.rn.f32 	%f94, %f74, %f93, %f92;
	ld.const.f32 	%f95, [INP1+40];
	fma.rn.f32 	%f96, %f74, %f95, %f94;
	ld.const.f32 	%f97, [INP1+44];
	fma.rn.f32 	%f98, %f74, %f97, %f96;
	ld.const.f32 	%f99, [INP1+48];
	fma.rn.f32 	%f100, %f74, %f99, %f98;
	ld.const.f32 	%f101, [INP1+52];
	fma.rn.f32 	%f102, %f74, %f101, %f100;
	ld.const.f32 	%f103, [INP1+56];
	fma.rn.f32 	%f104, %f74, %f103, %f102;
	ld.const.f32 	%f105, [INP1+60];
	fma.rn.f32 	%f106, %f74, %f105, %f104;
	ld.const.f32 	%f107, [INP1+64];
	fma.rn.f32 	%f108, %f74, %f107, %f106;
	ld.const.f32 	%f109, [INP1+68];
	fma.rn.f32 	%f110, %f74, %f109, %f108;
	ld.const.f32 	%f111, [INP1+72];
	fma.rn.f32 	%f112, %f74, %f111, %f110;
	ld.const.f32 	%f113, [INP1+76];
	fma.rn.f32 	%f114, %f74, %f113, %f112;
	ld.const.f32 	%f115, [INP1+80];
	fma.rn.f32 	%f116, %f74, %f115, %f114;
	ld.const.f32 	%f117, [INP1+84];
	fma.rn.f32 	%f118, %f74, %f117, %f116;
	ld.const.f32 	%f119, [INP1+88];
	fma.rn.f32 	%f120, %f74, %f119, %f118;
	ld.const.f32 	%f121, [INP1+92];
	fma.rn.f32 	%f122, %f74, %f121, %f120;
	ld.const.f32 	%f123, [INP1+96];
	fma.rn.f32 	%f124, %f74, %f123, %f122;
	ld.const.f32 	%f125, [INP1+100];
	fma.rn.f32 	%f126, %f74, %f125, %f124;
	ld.const.f32 	%f127, [INP1+104];
	fma.rn.f32 	%f128, %f74, %f127, %f126;
	ld.const.f32 	%f129, [INP1+108];
	fma.rn.f32 	%f130, %f74, %f129, %f128;
	ld.const.f32 	%f131, [INP1+112];
	fma.rn.f32 	%f132, %f74, %f131, %f130;
	ld.const.f32 	%f133, [INP1+116];
	fma.rn.f32 	%f134, %f74, %f133, %f132;
	ld.const.f32 	%f135, [INP1+120];
	fma.rn.f32 	%f136, %f74, %f135, %f134;
	ld.const.f32 	%f137, [INP1+124];
	fma.rn.f32 	%f138, %f74, %f137, %f136;
	ld.const.f32 	%f139, [INP1+128];
	fma.rn.f32 	%f140, %f74, %f139, %f138;
	ld.const.f32 	%f141, [INP1+132];
	fma.rn.f32 	%f142, %f74, %f141, %f140;
	ld.const.f32 	%f143, [INP1+136];
	fma.rn.f32 	%f144, %f74, %f143, %f142;
	ld.const.f32 	%f145, [INP1+140];
	fma.rn.f32 	%f146, %f74, %f145, %f144;
	ld.const.f32 	%f147, [INP1+144];
	fma.rn.f32 	%f148, %f74, %f147, %f146;
	ld.const.f32 	%f149, [INP1+148];
	fma.rn.f32 	%f150, %f74, %f149, %f148;
	ld.const.f32 	%f151, [INP1+152];
	fma.rn.f32 	%f152, %f74, %f151, %f150;
	ld.const.f32 	%f153, [INP1+156];
	fma.rn.f32 	%f154, %f74, %f153, %f152;
	ld.const.f32 	%f155, [INP1+160];
	fma.rn.f32 	%f156, %f74, %f155, %f154;
	ld.const.f32 	%f157, [INP1+164];
	fma.rn.f32 	%f158, %f74, %f157, %f156;
	ld.const.f32 	%f159, [INP1+168];
	fma.rn.f32 	%f160, %f74, %f159, %f158;
	ld.const.f32 	%f161, [INP1+172];
	fma.rn.f32 	%f162, %f74, %f161, %f160;
	ld.const.f32 	%f163, [INP1+176];
	fma.rn.f32 	%f164, %f74, %f163, %f162;
	ld.const.f32 	%f165, [INP1+180];
	fma.rn.f32 	%f166, %f74, %f165, %f164;
	ld.const.f32 	%f167, [INP1+184];
	fma.rn.f32 	%f168, %f74, %f167, %f166;
	ld.const.f32 	%f169, [INP1+188];
	fma.rn.f32 	%f170, %f74, %f169, %f168;
	ld.const.f32 	%f171, [INP1+192];
	fma.rn.f32 	%f172, %f74, %f171, %f170;
	ld.const.f32 	%f173, [INP1+196];
	fma.rn.f32 	%f174, %f74, %f173, %f172;
	ld.const.f32 	%f175, [INP1+200];
	fma.rn.f32 	%f176, %f74, %f175, %f174;
	ld.const.f32 	%f177, [INP1+204];
	fma.rn.f32 	%f178, %f74, %f177, %f176;
	ld.const.f32 	%f179, [INP1+208];
	fma.rn.f32 	%f180, %f74, %f179, %f178;
	ld.const.f32 	%f181, [INP1+212];
	fma.rn.f32 	%f182, %f74, %f181, %f180;
	ld.const.f32 	%f183, [INP1+216];
	fma.rn.f32 	%f184, %f74, %f183, %f182;
	ld.const.f32 	%f185, [INP1+220];
	fma.rn.f32 	%f186, %f74, %f185, %f184;
	ld.const.f32 	%f187, [INP1+224];
	fma.rn.f32 	%f188, %f74, %f187, %f186;
	ld.const.f32 	%f189, [INP1+228];
	fma.rn.f32 	%f190, %f74, %f189, %f188;
	ld.const.f32 	%f191, [INP1+232];
	fma.rn.f32 	%f192, %f74, %f191, %f190;
	ld.const.f32 	%f193, [INP1+236];
	fma.rn.f32 	%f194, %f74, %f193, %f192;
	ld.const.f32 	%f195, [INP1+240];
	fma.rn.f32 	%f196, %f74, %f195, %f194;
	ld.const.f32 	%f197, [INP1+244];
	fma.rn.f32 	%f198, %f74, %f197, %f196;
	ld.const.f32 	%f199, [INP1+248];
	fma.rn.f32 	%f200, %f74, %f199, %f198;
	ld.const.f32 	%f201, [INP1+252];
	fma.rn.f32 	%f202, %f74, %f201, %f200;
	ld.const.f32 	%f203, [INP1+256];
	fma.rn.f32 	%f204, %f74, %f203, %f202;
	ld.const.f32 	%f205, [INP1+260];
	fma.rn.f32 	%f206, %f74, %f205, %f204;
	ld.const.f32 	%f207, [INP1+264];
	fma.rn.f32 	%f208, %f74, %f207, %f206;
	ld.const.f32 	%f209, [INP1+268];
	fma.rn.f32 	%f210, %f74, %f209, %f208;
	ld.const.f32 	%f211, [INP1+272];
	fma.rn.f32 	%f212, %f74, %f211, %f210;
	ld.const.f32 	%f213, [INP1+276];
	fma.rn.f32 	%f214, %f74, %f213, %f212;
	ld.const.f32 	%f215, [INP1+280];
	fma.rn.f32 	%f216, %f74, %f215, %f214;
	ld.const.f32 	%f217, [INP1+284];
	fma.rn.f32 	%f218, %f74, %f217, %f216;
	ld.const.f32 	%f219, [INP1+288];
	fma.rn.f32 	%f220, %f74, %f219, %f218;
	ld.const.f32 	%f221, [INP1+292];
	fma.rn.f32 	%f222, %f74, %f221, %f220;
	ld.const.f32 	%f223, [INP1+296];
	fma.rn.f32 	%f224, %f74, %f223, %f222;
	ld.const.f32 	%f225, [INP1+300];
	fma.rn.f32 	%f226, %f74, %f225, %f224;
	ld.const.f32 	%f227, [INP1+304];
	fma.rn.f32 	%f228, %f74, %f227, %f226;
	ld.const.f32 	%f229, [INP1+308];
	fma.rn.f32 	%f230, %f74, %f229, %f228;
	ld.const.f32 	%f231, [INP1+312];
	fma.rn.f32 	%f232, %f74, %f231, %f230;
	ld.const.f32 	%f233, [INP1+316];
	fma.rn.f32 	%f234, %f74, %f233, %f232;
	ld.const.f32 	%f235, [INP1+320];
	fma.rn.f32 	%f236, %f74, %f235, %f234;
	ld.const.f32 	%f237, [INP1+324];
	fma.rn.f32 	%f238, %f74, %f237, %f236;
	ld.const.f32 	%f239, [INP1+328];
	fma.rn.f32 	%f240, %f74, %f239, %f238;
	ld.const.f32 	%f241, [INP1+332];
	fma.rn.f32 	%f242, %f74, %f241, %f240;
	ld.const.f32 	%f243, [INP1+336];
	fma.rn.f32 	%f244, %f74, %f243, %f242;
	ld.const.f32 	%f245, [INP1+340];
	fma.rn.f32 	%f246, %f74, %f245, %f244;
	ld.const.f32 	%f247, [INP1+344];
	fma.rn.f32 	%f248, %f74, %f247, %f246;
	ld.const.f32 	%f249, [INP1+348];
	fma.rn.f32 	%f250, %f74, %f249, %f248;
	ld.const.f32 	%f251, [INP1+352];
	fma.rn.f32 	%f252, %f74, %f251, %f250;
	ld.const.f32 	%f253, [INP1+356];
	fma.rn.f32 	%f254, %f74, %f253, %f252;
	ld.const.f32 	%f255, [INP1+360];
	fma.rn.f32 	%f256, %f74, %f255, %f254;
	ld.const.f32 	%f257, [INP1+364];
	fma.rn.f32 	%f258, %f74, %f257, %f256;
	ld.const.f32 	%f259, [INP1+368];
	fma.rn.f32 	%f260, %f74, %f259, %f258;
	ld.const.f32 	%f261, [INP1+372];
	fma.rn.f32 	%f262, %f74, %f261, %f260;
	ld.const.f32 	%f263, [INP1+376];
	fma.rn.f32 	%f264, %f74, %f263, %f262;
	ld.const.f32 	%f265, [INP1+380];
	fma.rn.f32 	%f266, %f74, %f265, %f264;
	ld.const.f32 	%f267, [INP1+384];
	fma.rn.f32 	%f268, %f74, %f267, %f266;
	ld.const.f32 	%f269, [INP1+388];
	fma.rn.f32 	%f270, %f74, %f269, %f268;
	ld.const.f32 	%f271, [INP1+392];
	fma.rn.f32 	%f272, %f74, %f271, %f270;
	ld.const.f32 	%f273, [INP1+396];
	fma.rn.f32 	%f274, %f74, %f273, %f272;
	ld.const.f32 	%f275, [INP1+400];
	fma.rn.f32 	%f276, %f74, %f275, %f274;
	ld.const.f32 	%f277, [INP1+404];
	fma.rn.f32 	%f278, %f74, %f277, %f276;
	ld.const.f32 	%f279, [INP1+408];
	fma.rn.f32 	%f280, %f74, %f279, %f278;
	ld.const.f32 	%f281, [INP1+412];
	fma.rn.f32 	%f282, %f74, %f281, %f280;
	ld.const.f32 	%f283, [INP1+416];
	fma.rn.f32 	%f284, %f74, %f283, %f282;
	ld.const.f32 	%f285, [INP1+420];
	fma.rn.f32 	%f286, %f74, %f285, %f284;
	ld.const.f32 	%f287, [INP1+424];
	fma.rn.f32 	%f288, %f74, %f287, %f286;
	ld.const.f32 	%f289, [INP1+428];
	fma.rn.f32 	%f290, %f74, %f289, %f288;
	ld.const.f32 	%f291, [INP1+432];
	fma.rn.f32 	%f292, %f74, %f291, %f290;
	ld.const.f32 	%f293, [INP1+436];
	fma.rn.f32 	%f294, %f74, %f293, %f292;
	ld.const.f32 	%f295, [INP1+440];
	fma.rn.f32 	%f296, %f74, %f295, %f294;
	ld.const.f32 	%f297, [INP1+444];
	fma.rn.f32 	%f298, %f74, %f297, %f296;
	ld.const.f32 	%f299, [INP1+448];
	fma.rn.f32 	%f300, %f74, %f299, %f298;
	ld.const.f32 	%f301, [INP1+452];
	fma.rn.f32 	%f302, %f74, %f301, %f300;
	ld.const.f32 	%f303, [INP1+456];
	fma.rn.f32 	%f304, %f74, %f303, %f302;
	ld.const.f32 	%f305, [INP1+460];
	fma.rn.f32 	%f306, %f74, %f305, %f304;
	ld.const.f32 	%f307, [INP1+464];
	fma.rn.f32 	%f308, %f74, %f307, %f306;
	ld.const.f32 	%f309, [INP1+468];
	fma.rn.f32 	%f310, %f74, %f309, %f308;
	ld.const.f32 	%f311, [INP1+472];
	fma.rn.f32 	%f312, %f74, %f311, %f310;
	ld.const.f32 	%f313, [INP1+476];
	fma.rn.f32 	%f314, %f74, %f313, %f312;
	ld.const.f32 	%f315, [INP1+480];
	fma.rn.f32 	%f316, %f74, %f315, %f314;
	ld.const.f32 	%f317, [INP1+484];
	fma.rn.f32 	%f318, %f74, %f317, %f316;
	ld.const.f32 	%f319, [INP1+488];
	fma.rn.f32 	%f320, %f74, %f319, %f318;
	ld.const.f32 	%f321, [INP1+492];
	fma.rn.f32 	%f322, %f74, %f321, %f320;
	ld.const.f32 	%f323, [INP1+496];
	fma.rn.f32 	%f324, %f74, %f323, %f322;
	ld.const.f32 	%f325, [INP1+500];
	fma.rn.f32 	%f326, %f74, %f325, %f324;
	ld.const.f32 	%f327, [INP1+504];
	fma.rn.f32 	%f328, %f74, %f327, %f326;
	ld.const.f32 	%f329, [INP1+508];
	fma.rn.f32 	%f330, %f74, %f329, %f328;
	cvta.to.global.u64 	%rd9, %rd1;
	add.s64 	%rd11, %rd9, %rd4;
	st.global.f32 	[%rd11], %f330;
	ret;

}
	// .globl	_Z9kerneltwoPfS_
.visible .entry _Z9kerneltwoPfS_(
	.param .u64 .ptr .align 1 _Z9kerneltwoPfS__param_0,
	.param .u64 .ptr .align 1 _Z9kerneltwoPfS__param_1
)
{
	.reg .pred 	%p<9>;
	.reg .b32 	%r<47>;
	.reg .b32 	%f<340>;
	.reg .b64 	%rd<12>;
	// demoted variable
	.shared .align 4 .b8 _ZZ9kerneltwoPfS_E5local[512];
	ld.param.u64 	%rd2, [_Z9kerneltwoPfS__param_0];
	ld.param.u64 	%rd1, [_Z9kerneltwoPfS__param_1];
	cvta.to.global.u64 	%rd3, %rd2;
	mov.u32 	%r1, %tid.x;
	mov.u32 	%r25, %ctaid.x;
	mov.u32 	%r26, %ntid.x;
	mad.lo.s32 	%r2, %r25, %r26, %r1;
	mul.wide.s32 	%rd4, %r2, 4;
	add.s64 	%rd5, %rd3, %rd4;
	ld.global.f32 	%f16, [%rd5];
	shl.b32 	%r27, %r1, 2;
	mov.u32 	%r28, _ZZ9kerneltwoPfS_E5local;
	add.s32 	%r29, %r28, %r27;
	st.shared.f32 	[%r29], %f16;
	bar.sync 	0;
	add.s32 	%r3, %r1, 1;
	and.b32  	%r4, %r3, 15;
	setp.lt.u32 	%p1, %r1, 15;
	mov.f32 	%f339, 0f00000000;
	mov.b32 	%r43, 0;
	@%p1 bra 	$L__BB1_3;
	and.b32  	%r43, %r3, 2032;
	add.s32 	%r40, %r28, 32;
	neg.s32 	%r41, %r43;
	mov.f32 	%f339, 0f00000000;
$L__BB1_2:
	.pragma "nounroll";
	ld.shared.f32 	%f18, [%r40+-32];
	add.f32 	%f19, %f339, %f18;
	ld.shared.f32 	%f20, [%r40+-28];
	add.f32 	%f21, %f19, %f20;
	ld.shared.f32 	%f22, [%r40+-24];
	add.f32 	%f23, %f21, %f22;
	ld.shared.f32 	%f24, [%r40+-20];
	add.f32 	%f25, %f23, %f24;
	ld.shared.f32 	%f26, [%r40+-16];
	add.f32 	%f27, %f25, %f26;
	ld.shared.f32 	%f28, [%r40+-12];
	add.f32 	%f29, %f27, %f28;
	ld.shared.f32 	%f30, [%r40+-8];
	add.f32 	%f31, %f29, %f30;
	ld.shared.f32 	%f32, [%r40+-4];
	add.f32 	%f33, %f31, %f32;
	ld.shared.f32 	%f34, [%r40];
	add.f32 	%f35, %f33, %f34;
	ld.shared.f32 	%f36, [%r40+4];
	add.f32 	%f37, %f35, %f36;
	ld.shared.f32 	%f38, [%r40+8];
	add.f32 	%f39, %f37, %f38;
	ld.shared.f32 	%f40, [%r40+12];
	add.f32 	%f41, %f39, %f40;
	ld.shared.f32 	%f42, [%r40+16];
	add.f32 	%f43, %f41, %f42;
	ld.shared.f32 	%f44, [%r40+20];
	add.f32 	%f45, %f43, %f44;
	ld.shared.f32 	%f46, [%r40+24];
	add.f32 	%f47, %f45, %f46;
	ld.shared.f32 	%f48, [%r40+28];
	add.f32 	%f339, %f47, %f48;
	add.s32 	%r41, %r41, 16;
	add.s32 	%r40, %r40, 64;
	setp.ne.s32 	%p2, %r41, 0;
	@%p2 bra 	$L__BB1_2;
$L__BB1_3:
	setp.eq.s32 	%p3, %r4, 0;
	@%p3 bra 	$L__BB1_12;
	and.b32  	%r12, %r3, 7;
	setp.lt.u32 	%p4, %r4, 8;
	@%p4 bra 	$L__BB1_6;
	shl.b32 	%r32, %r43, 2;
	add.s32 	%r34, %r28, %r32;
	ld.shared.f32 	%f50, [%r34];
	add.f32 	%f51, %f339, %f50;
	ld.shared.f32 	%f52, [%r34+4];
	add.f32 	%f53, %f51, %f52;
	ld.shared.f32 	%f54, [%r34+8];
	add.f32 	%f55, %f53, %f54;
	ld.shared.f32 	%f56, [%r34+12];
	add.f32 	%f57, %f55, %f56;
	ld.shared.f32 	%f58, [%r34+16];
	add.f32 	%f59, %f57, %f58;
	ld.shared.f32 	%f60, [%r34+20];
	add.f32 	%f61, %f59, %f60;
	ld.shared.f32 	%f62, [%r34+24];
	add.f32 	%f63, %f61, %f62;
	ld.shared.f32 	%f64, [%r34+28];
	add.f32 	%f339, %f63, %f64;
	add.s32 	%r43, %r43, 8;
$L__BB1_6:
	setp.eq.s32 	%p5, %r12, 0;
	@%p5 bra 	$L__BB1_12;
	and.b32  	%r15, %r3, 3;
	setp.lt.u32 	%p6, %r12, 4;
	@%p6 bra 	$L__BB1_9;
	shl.b32 	%r35, %r43, 2;
	add.s32 	%r37, %r28, %r35;
	ld.shared.f32 	%f66, [%r37];
	add.f32 	%f67, %f339, %f66;
	ld.shared.f32 	%f68, [%r37+4];
	add.f32 	%f69, %f67, %f68;
	ld.shared.f32 	%f70, [%r37+8];
	add.f32 	%f71, %f69, %f70;
	ld.shared.f32 	%f72, [%r37+12];
	add.f32 	%f339, %f71, %f72;
	add.s32 	%r43, %r43, 4;
$L__BB1_9:
	setp.eq.s32 	%p7, %r15, 0;
	@%p7 bra 	$L__BB1_12;
	shl.b32 	%r38, %r43, 2;
	add.s32 	%r46, %r28, %r38;
	neg.s32 	%r45, %r15;
$L__BB1_11:
	.pragma "nounroll";
	ld.shared.f32 	%f73, [%r46];
	add.f32 	%f339, %f339, %f73;
	add.s32 	%r46, %r46, 4;
	add.s32 	%r45, %r45, 1;
	setp.ne.s32 	%p8, %r45, 0;
	@%p8 bra 	$L__BB1_11;
$L__BB1_12:
	mul.wide.u32 	%rd6, %r1, 4;
	mov.u64 	%rd7, INP1;
	add.s64 	%rd8, %rd7, %rd6;
	ld.const.f32 	%f74, [%rd8];
	ld.const.f32 	%f75, [INP1];
	fma.rn.f32 	%f76, %f74, %f75, %f339;
	ld.const.f32 	%f77, [INP1+256];
	fma.rn.f32 	%f78, %f74, %f77, %f76;
	ld.const.f32 	%f79, [INP1+4];
	fma.rn.f32 	%f80, %f74, %f79, %f78;
	ld.const.f32 	%f81, [INP1+260];
	fma.rn.f32 	%f82, %f74, %f81, %f80;
	ld.const.f32 	%f83, [INP1+8];
	fma.rn.f32 	%f84, %f74, %f83, %f82;
	ld.const.f32 	%f85, [INP1+264];
	fma.rn.f32 	%f86, %f74, %f85, %f84;
	ld.const.f32 	%f87, [INP1+12];
	fma.rn.f32 	%f88, %f74, %f87, %f86;
	ld.const.f32 	%f89, [INP1+268];
	fma.rn.f32 	%f90, %f74, %f89, %f88;
	ld.const.f32 	%f91, [INP1+16];
	fma.rn.f32 	%f92, %f74, %f91, %f90;
	ld.const.f32 	%f93, [INP1+272];
	fma.rn.f32 	%f94, %f74, %f93, %f92;
	ld.const.f32 	%f95, [INP1+20];
	fma.rn.f32 	%f96, %f74, %f95, %f94;
	ld.const.f32 	%f97, [INP1+276];
	fma.rn.f32 	%f98, %f74, %f97, %f96;
	ld.const.f32 	%f99, [INP1+24];
	fma.rn.f32 	%f100, %f74, %f99, %f98;
	ld.const.f32 	%f101, [INP1+280];
	fma.rn.f32 	%f102, %f74, %f101, %f100;
	ld.const.f32 	%f103, [INP1+28];
	fma.rn.f32 	%f104, %f74, %f103, %f102;
	ld.const.f32 	%f105, [INP1+284];
	fma.rn.f32 	%f106, %f74, %f105, %f104;
	ld.const.f32 	%f107, [INP1+32];
	fma.rn.f32 	%f108, %f74, %f107, %f106;
	ld.const.f32 	%f109, [INP1+288];
	fma.rn.f32 	%f110, %f74, %f109, %f108;
	ld.const.f32 	%f111, [INP1+36];
	fma.rn.f32 	%f112, %f74, %f111, %f110;
	ld.const.f32 	%f113, [INP1+292];
	fma.rn.f32 	%f114, %f74, %f113, %f112;
	ld.const.f32 	%f115, [INP1+40];
	fma.rn.f32 	%f116, %f74, %f115, %f114;
	ld.const.f32 	%f117, [INP1+296];
	fma.rn.f32 	%f118, %f74, %f117, %f116;
	ld.const.f32 	%f119, [INP1+44];
	fma.rn.f32 	%f120, %f74, %f119, %f118;
	ld.const.f32 	%f121, [INP1+300];
	fma.rn.f32 	%f122, %f74, %f121, %f120;
	ld.const.f32 	%f123, [INP1+48];
	fma.rn.f32 	%f124, %f74, %f123, %f122;
	ld.const.f32 	%f125, [INP1+304];
	fma.rn.f32 	%f126, %f74, %f125, %f124;
	ld.const.f32 	%f127, [INP1+52];
	fma.rn.f32 	%f128, %f74, %f127, %f126;
	ld.const.f32 	%f129, [INP1+308];
	fma.rn.f32 	%f130, %f74, %f129, %f128;
	ld.const.f32 	%f131, [INP1+56];
	fma.rn.f32 	%f132, %f74, %f131, %f130;
	ld.const.f32 	%f133, [INP1+312];
	fma.rn.f32 	%f134, %f74, %f133, %f132;
	ld.const.f32 	%f135, [INP1+60];
	fma.rn.f32 	%f136, %f74, %f135, %f134;
	ld.const.f32 	%f137, [INP1+316];
	fma.rn.f32 	%f138, %f74, %f137, %f136;
	ld.const.f32 	%f139, [INP1+64];
	fma.rn.f32 	%f140, %f74, %f139, %f138;
	ld.const.f32 	%f141, [INP1+320];
	fma.rn.f32 	%f142, %f74, %f141, %f140;
	ld.const.f32 	%f143, [INP1+68];
	fma.rn.f32 	%f144, %f74, %f143, %f142;
	ld.const.f32 	%f145, [INP1+324];
	fma.rn.f32 	%f146, %f74, %f145, %f144;
	ld.const.f32 	%f147, [INP1+72];
	fma.rn.f32 	%f148, %f74, %f147, %f146;
	ld.const.f32 	%f149, [INP1+328];
	fma.rn.f32 	%f150, %f74, %f149, %f148;
	ld.const.f32 	%f151, [INP1+76];
	fma.rn.f32 	%f152, %f74, %f151, %f150;
	ld.const.f32 	%f153, [INP1+332];
	fma.rn.f32 	%f154, %f74, %f153, %f152;
	ld.const.f32 	%f155, [INP1+80];
	fma.rn.f32 	%f156, %f74, %f155, %f154;
	ld.const.f32 	%f157, [INP1+336];
	fma.rn.f32 	%f158, %f74, %f157, %f156;
	ld.const.f32 	%f159, [INP1+84];
	fma.rn.f32 	%f160, %f74, %f159, %f158;
	ld.const.f32 	%f161, [INP1+340];
	fma.rn.f32 	%f162, %f74, %f161, %f160;
	ld.const.f32 	%f163, [INP1+88];
	fma.rn.f32 	%f164, %f74, %f163, %f162;
	ld.const.f32 	%f165, [INP1+344];
	fma.rn.f32 	%f166, %f74, %f165, %f164;
	ld.const.f32 	%f167, [INP1+92];
	fma.rn.f32 	%f168, %f74, %f167, %f166;
	ld.const.f32 	%f169, [INP1+348];
	fma.rn.f32 	%f170, %f74, %f169, %f168;
	ld.const.f32 	%f171, [INP1+96];
	fma.rn.f32 	%f172, %f74, %f171, %f170;
	ld.const.f32 	%f173, [INP1+352];
	fma.rn.f32 	%f174, %f74, %f173, %f172;
	ld.const.f32 	%f175, [INP1+100];
	fma.rn.f32 	%f176, %f74, %f175, %f174;
	ld.const.f32 	%f177, [INP1+356];
	fma.rn.f32 	%f178, %f74, %f177, %f176;
	ld.const.f32 	%f179, [INP1+104];
	fma.rn.f32 	%f180, %f74, %f179, %f178;
	ld.const.f32 	%f181, [INP1+360];
	fma.rn.f32 	%f182, %f74, %f181, %f180;
	ld.const.f32 	%f183, [INP1+108];
	fma.rn.f32 	%f184, %f74, %f183, %f182;
	ld.const.f32 	%f185, [INP1+364];
	fma.rn.f32 	%f186, %f74, %f185, %f184;
	ld.const.f32 	%f187, [INP1+112];
	fma.rn.f32 	%f188, %f74, %f187, %f186;
	ld.const.f32 	%f189, [INP1+368];
	fma.rn.f32 	%f190, %f74, %f189, %f188;
	ld.const.f32 	%f191, [INP1+116];
	fma.rn.f32 	%f192, %f74, %f191, %f190;
	ld.const.f32 	%f193, [INP1+372];
	fma.rn.f32 	%f194, %f74, %f193, %f192;
	ld.const.f32 	%f195, [INP1+120];
	fma.rn.f32 	%f196, %f74, %f195, %f194;
	ld.const.f32 	%f197, [INP1+376];
	fma.rn.f32 	%f198, %f74, %f197, %f196;
	ld.const.f32 	%f199, [INP1+124];
	fma.rn.f32 	%f200, %f74, %f199, %f198;
	ld.const.f32 	%f201, [INP1+380];
	fma.rn.f32 	%f202, %f74, %f201, %f200;
	ld.const.f32 	%f203, [INP1+128];
	fma.rn.f32 	%f204, %f74, %f203, %f202;
	ld.const.f32 	%f205, [INP1+384];
	fma.rn.f32 	%f206, %f74, %f205, %f204;
	ld.const.f32 	%f207, [INP1+132];
	fma.rn.f32 	%f208, %f74, %f207, %f206;
	ld.const.f32 	%f209, [INP1+388];
	fma.rn.f32 	%f210, %f74, %f209, %f208;
	ld.const.f32 	%f211, [INP1+136];
	fma.rn.f32 	%f212, %f74, %f211, %f210;
	ld.const.f32 	%f213, [INP1+392];
	fma.rn.f32 	%f214, %f74, %f213, %f212;
	ld.const.f32 	%f215, [INP1+140];
	fma.rn.f32 	%f216, %f74, %f215, %f214;
	ld.const.f32 	%f217, [INP1+396];
	fma.rn.f32 	%f218, %f74, %f217, %f216;
	ld.const.f32 	%f219, [INP1+144];
	fma.rn.f32 	%f220, %f74, %f219, %f218;
	ld.const.f32 	%f221, [INP1+400];
	fma.rn.f32 	%f222, %f74, %f221, %f220;
	ld.const.f32 	%f223, [INP1+148];
	fma.rn.f32 	%f224, %f74, %f223, %f222;
	ld.const.f32 	%f225, [INP1+404];
	fma.rn.f32 	%f226, %f74, %f225, %f224;
	ld.const.f32 	%f227, [INP1+152];
	fma.rn.f32 	%f228, %f74, %f227, %f226;
	ld.const.f32 	%f229, [INP1+408];
	fma.rn.f32 	%f230, %f74, %f229, %f228;
	ld.const.f32 	%f231, [INP1+156];
	fma.rn.f32 	%f232, %f74, %f231, %f230;
	ld.const.f32 	%f233, [INP1+412];
	fma.rn.f32 	%f234, %f74, %f233, %f232;
	ld.const.f32 	%f235, [INP1+160];
	fma.rn.f32 	%f236, %f74, %f235, %f234;
	ld.const.f32 	%f237, [INP1+416];
	fma.rn.f32 	%f238, %f74, %f237, %f236;
	ld.const.f32 	%f239, [INP1+164];
	fma.rn.f32 	%f240, %f74, %f239, %f238;
	ld.const.f32 	%f241, [INP1+420];
	fma.rn.f32 	%f242, %f74, %f241, %f240;
	ld.const.f32 	%f243, [INP1+168];
	fma.rn.f32 	%f244, %f74, %f243, %f242;
	ld.const.f32 	%f245, [INP1+424];
	fma.rn.f32 	%f246, %f74, %f245, %f244;
	ld.const.f32 	%f247, [INP1+172];
	fma.rn.f32 	%f248, %f74, %f247, %f246;
	ld.const.f32 	%f249, [INP1+428];
	fma.rn.f32 	%f250, %f74, %f249, %f248;
	ld.const.f32 	%f251, [INP1+176];
	fma.rn.f32 	%f252, %f74, %f251, %f250;
	ld.const.f32 	%f253, [INP1+432];
	fma.rn.f32 	%f254, %f74, %f253, %f252;
	ld.const.f32 	%f255, [INP1+180];
	fma.rn.f32 	%f256, %f74, %f255, %f254;
	ld.const.f32 	%f257, [INP1+436];
	fma.rn.f32 	%f258, %f74, %f257, %f256;
	ld.const.f32 	%f259, [INP1+184];
	fma.rn.f32 	%f260, %f74, %f259, %f258;
	ld.const.f32 	%f261, [INP1+440];
	fma.rn.f32 	%f262, %f74, %f261, %f260;
	ld.const.f32 	%f263, [INP1+188];
	fma.rn.f32 	%f264, %f74, %f263, %f262;
	ld.const.f32 	%f265, [INP1+444];
	fma.rn.f32 	%f266, %f74, %f265, %f264;
	ld.const.f32 	%f267, [INP1+192];
	fma.rn.f32 	%f268, %f74, %f267, %f266;
	ld.const.f32 	%f269, [INP1+448];
	fma.rn.f32 	%f270, %f74, %f269, %f268;
	ld.const.f32 	%f271, [INP1+196];
	fma.rn.f32 	%f272, %f74, %f271, %f270;
	ld.const.f32 	%f273, [INP1+452];
	fma.rn.f32 	%f274, %f74, %f273, %f272;
	ld.const.f32 	%f275, [INP1+200];
	fma.rn.f32 	%f276, %f74, %f275, %f274;
	ld.const.f32 	%f277, [INP1+456];
	fma.rn.f32 	%f278, %f74, %f277, %f276;
	ld.const.f32 	%f279, [INP1+204];
	fma.rn.f32 	%f280, %f74, %f279, %f278;
	ld.const.f32 	%f281, [INP1+460];
	fma.rn.f32 	%f282, %f74, %f281, %f280;
	ld.const.f32 	%f283, [INP1+208];
	fma.rn.f32 	%f284, %f74, %f283, %f282;
	ld.const.f32 	%f285, [INP1+464];
	fma.rn.f32 	%f286, %f74, %f285, %f284;
	ld.const.f32 	%f287, [INP1+212];
	fma.rn.f32 	%f288, %f74, %f287, %f286;
	ld.const.f32 	%f289, [INP1+468];
	fma.rn.f32 	%f290, %f74, %f289, %f288;
	ld.const.f32 	%f291, [INP1+216];
	fma.rn.f32 	%f292, %f74, %f291, %f290;
	ld.const.f32 	%f293, [INP1+472];
	fma.rn.f32 	%f294, %f74, %f293, %f292;
	ld.const.f32 	%f295, [INP1+220];
	fma.rn.f32 	%f296, %f74, %f295, %f294;
	ld.const.f32 	%f297, [INP1+476];
	fma.rn.f32 	%f298, %f74, %f297, %f296;
	ld.const.f32 	%f299, [INP1+224];
	fma.rn.f32 	%f300, %f74, %f299, %f298;
	ld.const.f32 	%f301, [INP1+480];
	fma.rn.f32 	%f302, %f74, %f301, %f300;
	ld.const.f32 	%f303, [INP1+228];
	fma.rn.f32 	%f304, %f74, %f303, %f302;
	ld.const.f32 	%f305, [INP1+484];
	fma.rn.f32 	%f306, %f74, %f305, %f304;
	ld.const.f32 	%f307, [INP1+232];
	fma.rn.f32 	%f308, %f74, %f307, %f306;
	ld.const.f32 	%f309, [INP1+488];
	fma.rn.f32 	%f310, %f74, %f309, %f308;
	ld.const.f32 	%f311, [INP1+236];
	fma.rn.f32 	%f312, %f74, %f311, %f310;
	ld.const.f32 	%f313, [INP1+492];
	fma.rn.f32 	%f314, %f74, %f313, %f312;
	ld.const.f32 	%f315, [INP1+240];
	fma.rn.f32 	%f316, %f74, %f315, %f314;
	ld.const.f32 	%f317, [INP1+496];
	fma.rn.f32 	%f318, %f74, %f317, %f316;
	ld.const.f32 	%f319, [INP1+244];
	fma.rn.f32 	%f320, %f74, %f319, %f318;
	ld.const.f32 	%f321, [INP1+500];
	fma.rn.f32 	%f322, %f74, %f321, %f320;
	ld.const.f32 	%f323, [INP1+248];
	fma.rn.f32 	%f324, %f74, %f323, %f322;
	ld.const.f32 	%f325, [INP1+504];
	fma.rn.f32 	%f326, %f74, %f325, %f324;
	ld.const.f32 	%f327, [INP1+252];
	fma.rn.f32 	%f328, %f74, %f327, %f326;
	ld.const.f32 	%f329, [INP1+508];
	fma.rn.f32 	%f330, %f74, %f329, %f328;
	cvta.to.global.u64 	%rd9, %rd1;
	add.s64 	%rd11, %rd9, %rd4;
	st.global.f32 	[%rd11], %f330;
	ret;

}
	// .globl	_Z10kernelfourPfS_
.visible .entry _Z10kernelfourPfS_(
	.param .u64 .ptr .align 1 _Z10kernelfourPfS__param_0,
	.param .u64 .ptr .align 1 _Z10kernelfourPfS__param_1
)
{
	.reg .pred 	%p<9>;
	.reg .b32 	%r<47>;
	.reg .b32 	%f<340>;
	.reg .b64 	%rd<12>;
	// demoted variable
	.shared .align 4 .b8 _ZZ10kernelfourPfS_E5local[512];
	ld.param.u64 	%rd2, [_Z10kernelfourPfS__param_0];
	ld.param.u64 	%rd1, [_Z10kernelfourPfS__param_1];
	cvta.to.global.u64 	%rd3, %rd2;
	mov.u32 	%r1, %tid.x;
	mov.u32 	%r25, %ctaid.x;
	mov.u32 	%r26, %ntid.x;
	mad.lo.s32 	%r2, %r25, %r26, %r1;
	mul.wide.s32 	%rd4, %r2, 4;
	add.s64 	%rd5, %rd3, %rd4;
	ld.global.f32 	%f16, [%rd5];
	shl.b32 	%r27, %r1, 2;
	mov.u32 	%r28, _ZZ10kernelfourPfS_E5local;
	add.s32 	%r29, %r28, %r27;
	st.shared.f32 	[%r29], %f16;
	bar.sync 	0;
	add.s32 	%r3, %r1, 1;
	and.b32  	%r4, %r3, 15;
	setp.lt.u32 	%p1, %r1, 15;
	mov.f32 	%f339, 0f00000000;
	mov.b32 	%r43, 0;
	@%p1 bra 	$L__BB2_3;
	and.b32  	%r43, %r3, 2032;
	add.s32 	%r40, %r28, 32;
	neg.s32 	%r41, %r43;
	mov.f32 	%f339, 0f00000000;
$L__BB2_2:
	.pragma "nounroll";
	ld.shared.f32 	%f18, [%r40+-32];
	add.f32 	%f19, %f339, %f18;
	ld.shared.f32 	%f20, [%r40+-28];
	add.f32 	%f21, %f19, %f20;
	ld.shared.f32 	%f22, [%r40+-24];
	add.f32 	%f23, %f21, %f22;
	ld.shared.f32 	%f24, [%r40+-20];
	add.f32 	%f25, %f23, %f24;
	ld.shared.f32 	%f26, [%r40+-16];
	add.f32 	%f27, %f25, %f26;
	ld.shared.f32 	%f28, [%r40+-12];
	add.f32 	%f29, %f27, %f28;
	ld.shared.f32 	%f30, [%r40+-8];
	add.f32 	%f31, %f29, %f30;
	ld.shared.f32 	%f32, [%r40+-4];
	add.f32 	%f33, %f31, %f32;
	ld.shared.f32 	%f34, [%r40];
	add.f32 	%f35, %f33, %f34;
	ld.shared.f32 	%f36, [%r40+4];
	add.f32 	%f37, %f35, %f36;
	ld.shared.f32 	%f38, [%r40+8];
	add.f32 	%f39, %f37, %f38;
	ld.shared.f32 	%f40, [%r40+12];
	add.f32 	%f41, %f39, %f40;
	ld.shared.f32 	%f42, [%r40+16];
	add.f32 	%f43, %f41, %f42;
	ld.shared.f32 	%f44, [%r40+20];
	add.f32 	%f45, %f43, %f44;
	ld.shared.f32 	%f46, [%r40+24];
	add.f32 	%f47, %f45, %f46;
	ld.shared.f32 	%f48, [%r40+28];
	add.f32 	%f339, %f47, %f48;
	add.s32 	%r41, %r41, 16;
	add.s32 	%r40, %r40, 64;
	setp.ne.s32 	%p2, %r41, 0;
	@%p2 bra 	$L__BB2_2;
$L__BB2_3:
	setp.eq.s32 	%p3, %r4, 0;
	@%p3 bra 	$L__BB2_12;
	and.b32  	%r12, %r3, 7;
	setp.lt.u32 	%p4, %r4, 8;
	@%p4 bra 	$L__BB2_6;
	shl.b32 	%r32, %r43, 2;
	add.s32 	%r34, %r28, %r32;
	ld.shared.f32 	%f50, [%r34];
	add.f32 	%f51, %f339, %f50;
	ld.shared.f32 	%f52, [%r34+4];
	add.f32 	%f53, %f51, %f52;
	ld.shared.f32 	%f54, [%r34+8];
	add.f32 	%f55, %f53, %f54;
	ld.shared.f32 	%f56, [%r34+12];
	add.f32 	%f57, %f55, %f56;
	ld.shared.f32 	%f58, [%r34+16];
	add.f32 	%f59, %f57, %f58;
	ld.shared.f32 	%f60, [%r34+20];
	add.f32 	%f61, %f59, %f60;
	ld.shared.f32 	%f62, [%r34+24];
	add.f32 	%f63, %f61, %f62;
	ld.shared.f32 	%f64, [%r34+28];
	add.f32 	%f339, %f63, %f64;
	add.s32 	%r43, %r43, 8;
$L__BB2_6:
	setp.eq.s32 	%p5, %r12, 0;
	@%p5 bra 	$L__BB2_12;
	and.b32  	%r15, %r3, 3;
	setp.lt.u32 	%p6, %r12, 4;
	@%p6 bra 	$L__BB2_9;
	shl.b32 	%r35, %r43, 2;
	add.s32 	%r37, %r28, %r35;
	ld.shared.f32 	%f66, [%r37];
	add.f32 	%f67, %f339, %f66;
	ld.shared.f32 	%f68, [%r37+4];
	add.f32 	%f69, %f67, %f68;
	ld.shared.f32 	%f70, [%r37+8];
	add.f32 	%f71, %f69, %f70;
	ld.shared.f32 	%f72, [%r37+12];
	add.f32 	%f339, %f71, %f72;
	add.s32 	%r43, %r43, 4;
$L__BB2_9:
	setp.eq.s32 	%p7, %r15, 0;
	@%p7 bra 	$L__BB2_12;
	shl.b32 	%r38, %r43, 2;
	add.s32 	%r46, %r28, %r38;
	neg.s32 	%r45, %r15;
$L__BB2_11:
	.pragma "nounroll";
	ld.shared.f32 	%f73, [%r46];
	add.f32 	%f339, %f339, %f73;
	add.s32 	%r46, %r46, 4;
	add.s32 	%r45, %r45, 1;
	setp.ne.s32 	%p8, %r45, 0;
	@%p8 bra 	$L__BB2_11;
$L__BB2_12:
	mul.wide.u32 	%rd6, %r1, 4;
	mov.u64 	%rd7, INP1;
	add.s64 	%rd8, %rd7, %rd6;
	ld.const.f32 	%f74, [%rd8];
	ld.const.f32 	%f75, [INP1];
	fma.rn.f32 	%f76, %f74, %f75, %f339;
	ld.const.f32 	%f77, [INP1+128];
	fma.rn.f32 	%f78, %f74, %f77, %f76;
	ld.const.f32 	%f79, [INP1+256];
	fma.rn.f32 	%f80, %f74, %f79, %f78;
	ld.const.f32 	%f81, [INP1+384];
	fma.rn.f32 	%f82, %f74, %f81, %f80;
	ld.const.f32 	%f83, [INP1+4];
	fma.rn.f32 	%f84, %f74, %f83, %f82;
	ld.const.f32 	%f85, [INP1+132];
	fma.rn.f32 	%f86, %f74, %f85, %f84;
	ld.const.f32 	%f87, [INP1+260];
	fma.rn.f32 	%f88, %f74, %f87, %f86;
	ld.const.f32 	%f89, [INP1+388];
	fma.rn.f32 	%f90, %f74, %f89, %f88;
	ld.const.f32 	%f91, [INP1+8];
	fma.rn.f32 	%f92, %f74, %f91, %f90;
	ld.const.f32 	%f93, [INP1+136];
	fma.rn.f32 	%f94, %f74, %f93, %f92;
	ld.const.f32 	%f95, [INP1+264];
	fma.rn.f32 	%f96, %f74, %f95, %f94;
	ld.const.f32 	%f97, [INP1+392];
	fma.rn.f32 	%f98, %f74, %f97, %f96;
	ld.const.f32 	%f99, [INP1+12];
	fma.rn.f32 	%f100, %f74, %f99, %f98;
	ld.const.f32 	%f101, [INP1+140];
	fma.rn.f32 	%f102, %f74, %f101, %f100;
	ld.const.f32 	%f103, [INP1+268];
	fma.rn.f32 	%f104, %f74, %f103, %f102;
	ld.const.f32 	%f105, [INP1+396];
	fma.rn.f32 	%f106, %f74, %f105, %f104;
	ld.const.f32 	%f107, [INP1+16];
	fma.rn.f32 	%f108, %f74, %f107, %f106;
	ld.const.f32 	%f109, [INP1+144];
	fma.rn.f32 	%f110, %f74, %f109, %f108;
	ld.const.f32 	%f111, [INP1+272];
	fma.rn.f32 	%f112, %f74, %f111, %f110;
	ld.const.f32 	%f113, [INP1+400];
	fma.rn.f32 	%f114, %f74, %f113, %f112;
	ld.const.f32 	%f115, [INP1+20];
	fma.rn.f32 	%f116, %f74, %f115, %f114;
	ld.const.f32 	%f117, [INP1+148];
	fma.rn.f32 	%f118, %f74, %f117, %f116;
	ld.const.f32 	%f119, [INP1+276];
	fma.rn.f32 	%f120, %f74, %f119, %f118;
	ld.const.f32 	%f121, [INP1+404];
	fma.rn.f32 	%f122, %f74, %f121, %f120;
	ld.const.f32 	%f123, [INP1+24];
	fma.rn.f32 	%f124, %f74, %f123, %f122;
	ld.const.f32 	%f125, [INP1+152];
	fma.rn.f32 	%f126, %f74, %f125, %f124;
	ld.const.f32 	%f127, [INP1+280];
	fma.rn.f32 	%f128, %f74, %f127, %f126;
	ld.const.f32 	%f129, [INP1+408];
	fma.rn.f32 	%f130, %f74, %f129, %f128;
	ld.const.f32 	%f131, [INP1+28];
	fma.rn.f32 	%f132, %f74, %f131, %f130;
	ld.const.f32 	%f133, [INP1+156];
	fma.rn.f32 	%f134, %f74, %f133, %f132;
	ld.const.f32 	%f135, [INP1+284];
	fma.rn.f32 	%f136, %f74, %f135, %f134;
	ld.const.f32 	%f137, [INP1+412];
	fma.rn.f32 	%f138, %f74, %f137, %f136;
	ld.const.f32 	%f139, [INP1+32];
	fma.rn.f32 	%f140, %f74, %f139, %f138;
	ld.const.f32 	%f141, [INP1+160];
	fma.rn.f32 	%f142, %f74, %f141, %f140;
	ld.const.f32 	%f143, [INP1+288];
	fma.rn.f32 	%f144, %f74, %f143, %f142;
	ld.const.f32 	%f145, [INP1+416];
	fma.rn.f32 	%f146, %f74, %f145, %f144;
	ld.const.f32 	%f147, [INP1+36];
	fma.rn.f32 	%f148, %f74, %f147, %f146;
	ld.const.f32 	%f149, [INP1+164];
	fma.rn.f32 	%f150, %f74, %f149, %f148;
	ld.const.f32 	%f151, [INP1+292];
	fma.rn.f32 	%f152, %f74, %f151, %f150;
	ld.const.f32 	%f153, [INP1+420];
	fma.rn.f32 	%f154, %f74, %f153, %f152;
	ld.const.f32 	%f155, [INP1+40];
	fma.rn.f32 	%f156, %f74, %f155, %f154;
	ld.const.f32 	%f157, [INP1+168];
	fma.rn.f32 	%f158, %f74, %f157, %f156;
	ld.const.f32 	%f159, [INP1+296];
	fma.rn.f32 	%f160, %f74, %f159, %f158;
	ld.const.f32 	%f161, [INP1+424];
	fma.rn.f32 	%f162, %f74, %f161, %f160;
	ld.const.f32 	%f163, [INP1+44];
	fma.rn.f32 	%f164, %f74, %f163, %f162;
	ld.const.f32 	%f165, [INP1+172];
	fma.rn.f32 	%f166, %f74, %f165, %f164;
	ld.const.f32 	%f167, [INP1+300];
	fma.rn.f32 	%f168, %f74, %f167, %f166;
	ld.const.f32 	%f169, [INP1+428];
	fma.rn.f32 	%f170, %f74, %f169, %f168;
	ld.const.f32 	%f171, [INP1+48];
	fma.rn.f32 	%f172, %f74, %f171, %f170;
	ld.const.f32 	%f173, [INP1+176];
	fma.rn.f32 	%f174, %f74, %f173, %f172;
	ld.const.f32 	%f175, [INP1+304];
	fma.rn.f32 	%f176, %f74, %f175, %f174;
	ld.const.f32 	%f177, [INP1+432];
	fma.rn.f32 	%f178, %f74, %f177, %f176;
	ld.const.f32 	%f179, [INP1+52];
	fma.rn.f32 	%f180, %f74, %f179, %f178;
	ld.const.f32 	%f181, [INP1+180];
	fma.rn.f32 	%f182, %f74, %f181, %f180;
	ld.const.f32 	%f183, [INP1+308];
	fma.rn.f32 	%f184, %f74, %f183, %f182;
	ld.const.f32 	%f185, [INP1+436];
	fma.rn.f32 	%f186, %f74, %f185, %f184;
	ld.const.f32 	%f187, [INP1+56];
	fma.rn.f32 	%f188, %f74, %f187, %f186;
	ld.const.f32 	%f189, [INP1+184];
	fma.rn.f32 	%f190, %f74, %f189, %f188;
	ld.const.f32 	%f191, [INP1+312];
	fma.rn.f32 	%f192, %f74, %f191, %f190;
	ld.const.f32 	%f193, [INP1+440];
	fma.rn.f32 	%f194, %f74, %f193, %f192;
	ld.const.f32 	%f195, [INP1+60];
	fma.rn.f32 	%f196, %f74, %f195, %f194;
	ld.const.f32 	%f197, [INP1+188];
	fma.rn.f32 	%f198, %f74, %f197, %f196;
	ld.const.f32 	%f199, [INP1+316];
	fma.rn.f32 	%f200, %f74, %f199, %f198;
	ld.const.f32 	%f201, [INP1+444];
	fma.rn.f32 	%f202, %f74, %f201, %f200;
	ld.const.f32 	%f203, [INP1+64];
	fma.rn.f32 	%f204, %f74, %f203, %f202;
	ld.const.f32 	%f205, [INP1+192];
	fma.rn.f32 	%f206, %f74, %f205, %f204;
	ld.const.f32 	%f207, [INP1+320];
	fma.rn.f32 	%f208, %f74, %f207, %f206;
	ld.const.f32 	%f209, [INP1+448];
	fma.rn.f32 	%f210, %f74, %f209, %f208;
	ld.const.f32 	%f211, [INP1+68];
	fma.rn.f32 	%f212, %f74, %f211, %f210;
	ld.const.f32 	%f213, [INP1+196];
	fma.rn.f32 	%f214, %f74, %f213, %f212;
	ld.const.f32 	%f215, [INP1+324];
	fma.rn.f32 	%f216, %f74, %f215, %f214;
	ld.const.f32 	%f217, [INP1+452];
	fma.rn.f32 	%f218, %f74, %f217, %f216;
	ld.const.f32 	%f219, [INP1+72];
	fma.rn.f32 	%f220, %f74, %f219, %f218;
	ld.const.f32 	%f221, [INP1+200];
	fma.rn.f32 	%f222, %f74, %f221, %f220;
	ld.const.f32 	%f223, [INP1+328];
	fma.rn.f32 	%f224, %f74, %f223, %f222;
	ld.const.f32 	%f225, [INP1+456];
	fma.rn.f32 	%f226, %f74, %f225, %f224;
	ld.const.f32 	%f227, [INP1+76];
	fma.rn.f32 	%f228, %f74, %f227, %f226;
	ld.const.f32 	%f229, [INP1+204];
	fma.rn.f32 	%f230, %f74, %f229, %f228;
	ld.const.f32 	%f231, [INP1+332];
	fma.rn.f32 	%f232, %f74, %f231, %f230;
	ld.const.f32 	%f233, [INP1+460];
	fma.rn.f32 	%f234, %f74, %f233, %f232;
	ld.const.f32 	%f235, [INP1+80];
	fma.rn.f32 	%f236, %f74, %f235, %f234;
	ld.const.f32 	%f237, [INP1+208];
	fma.rn.f32 	%f238, %f74, %f237, %f236;
	ld.const.f32 	%f239, [INP1+336];
	fma.rn.f32 	%f240, %f74, %f239, %f238;
	ld.const.f32 	%f241, [INP1+464];
	fma.rn.f32 	%f242, %f74, %f241, %f240;
	ld.const.f32 	%f243, [INP1+84];
	fma.rn.f32 	%f244, %f74, %f243, %f242;
	ld.const.f32 	%f245, [INP1+212];
	fma.rn.f32 	%f246, %f74, %f245, %f244;
	ld.const.f32 	%f247, [INP1+340];
	fma.rn.f32 	%f248, %f74, %f247, %f246;
	ld.const.f32 	%f249, [INP1+468];
	fma.rn.f32 	%f250, %f74, %f249, %f248;
	ld.const.f32 	%f251, [INP1+88];
	fma.rn.f32 	%f252, %f74, %f251, %f250;
	ld.const.f32 	%f253, [INP1+216];
	fma.rn.f32 	%f254, %f74, %f253, %f252;
	ld.const.f32 	%f255, [INP1+344];
	fma.rn.f32 	%f256, %f74, %f255, %f254;
	ld.const.f32 	%f257, [INP1+472];
	fma.rn.f32 	%f258, %f74, %f257, %f256;
	ld.const.f32 	%f259, [INP1+92];
	fma.rn.f32 	%f260, %f74, %f259, %f258;
	ld.const.f32 	%f261, [INP1+220];
	fma.rn.f32 	%f262, %f74, %f261, %f260;
	ld.const.f32 	%f263, [INP1+348];
	fma.rn.f32 	%f264, %f74, %f263, %f262;
	ld.const.f32 	%f265, [INP1+476];
	fma.rn.f32 	%f266, %f74, %f265, %f264;
	ld.const.f32 	%f267, [INP1+96];
	fma.rn.f32 	%f268, %f74, %f267, %f266;
	ld.const.f32 	%f269, [INP1+224];
	fma.rn.f32 	%f270, %f74, %f269, %f268;
	ld.const.f32 	%f271, [INP1+352];
	fma.rn.f32 	%f272, %f74, %f271, %f270;
	ld.const.f32 	%f273, [INP1+480];
	fma.rn.f32 	%f274, %f74, %f273, %f272;
	ld.const.f32 	%f275, [INP1+100];
	fma.rn.f32 	%f276, %f74, %f275, %f274;
	ld.const.f32 	%f277, [INP1+228];
	fma.rn.f32 	%f278, %f74, %f277, %f276;
	ld.const.f32 	%f279, [INP1+356];
	fma.rn.f32 	%f280, %f74, %f279, %f278;
	ld.const.f32 	%f281, [INP1+484];
	fma.rn.f32 	%f282, %f74, %f281, %f280;
	ld.const.f32 	%f283, [INP1+104];
	fma.rn.f32 	%f284, %f74, %f283, %f282;
	ld.const.f32 	%f285, [INP1+232];
	fma.rn.f32 	%f286, %f74, %f285, %f284;
	ld.const.f32 	%f287, [INP1+360];
	fma.rn.f32 	%f288, %f74, %f287, %f286;
	ld.const.f32 	%f289, [INP1+488];
	fma.rn.f32 	%f290, %f74, %f289, %f288;
	ld.const.f32 	%f291, [INP1+108];
	fma.rn.f32 	%f292, %f74, %f291, %f290;
	ld.const.f32 	%f293, [INP1+236];
	fma.rn.f32 	%f294, %f74, %f293, %f292;
	ld.const.f32 	%f295, [INP1+364];
	fma.rn.f32 	%f296, %f74, %f295, %f294;
	ld.const.f32 	%f297, [INP1+492];
	fma.rn.f32 	%f298, %f74, %f297, %f296;
	ld.const.f32 	%f299, [INP1+112];
	fma.rn.f32 	%f300, %f74, %f299, %f298;
	ld.const.f32 	%f301, [INP1+240];
	fma.rn.f32 	%f302, %f74, %f301, %f300;
	ld.const.f32 	%f303, [INP1+368];
	fma.rn.f32 	%f304, %f74, %f303, %f302;
	ld.const.f32 	%f305, [INP1+496];
	fma.rn.f32 	%f306, %f74, %f305, %f304;
	ld.const.f32 	%f307, [INP1+116];
	fma.rn.f32 	%f308, %f74, %f307, %f306;
	ld.const.f32 	%f309, [INP1+244];
	fma.rn.f32 	%f310, %f74, %f309, %f308;
	ld.const.f32 	%f311, [INP1+372];
	fma.rn.f32 	%f312, %f74, %f311, %f310;
	ld.const.f32 	%f313, [INP1+500];
	fma.rn.f32 	%f314, %f74, %f313, %f312;
	ld.const.f32 	%f315, [INP1+120];
	fma.rn.f32 	%f316, %f74, %f315, %f314;
	ld.const.f32 	%f317, [INP1+248];
	fma.rn.f32 	%f318, %f74, %f317, %f316;
	ld.const.f32 	%f319, [INP1+376];
	fma.rn.f32 	%f320, %f74, %f319, %f318;
	ld.const.f32 	%f321, [INP1+504];
	fma.rn.f32 	%f322, %f74, %f321, %f320;
	ld.const.f32 	%f323, [INP1+124];
	fma.rn.f32 	%f324, %f74, %f323, %f322;
	ld.const.f32 	%f325, [INP1+252];
	fma.rn.f32 	%f326, %f74, %f325, %f324;
	ld.const.f32 	%f327, [INP1+380];
	fma.rn.f32 	%f328, %f74, %f327, %f326;
	ld.const.f32 	%f329, [INP1+508];
	fma.rn.f32 	%f330, %f74, %f329, %f328;
	cvta.to.global.u64 	%rd9, %rd1;
	add.s64 	%rd11, %rd9, %rd4;
	st.global.f32 	[%rd11], %f330;
	ret;

}
	// .globl	_Z11kerneleightPfS_
.visible .entry _Z11kerneleightPfS_(
	.param .u64 .ptr .align 1 _Z11kerneleightPfS__param_0,
	.param .u64 .ptr .align 1 _Z11kerneleightPfS__param_1
)
{
	.reg .pred 	%p<9>;
	.reg .b32 	%r<47>;
	.reg .b32 	%f<340>;
	.reg .b64 	%rd<12>;
	// demoted variable
	.shared .align 4 .b8 _ZZ11kerneleightPfS_E5local[512];
	ld.param.u64 	%rd2, [_Z11kerneleightPfS__param_0];
	ld.param.u64 	%rd1, [_Z11kerneleightPfS__param_1];
	cvta.to.global.u64 	%rd3, %rd2;
	mov.u32 	%r1, %tid.x;
	mov.u32 	%r25, %ctaid.x;
	mov.u32 	%r26, %ntid.x;
	mad.lo.s32 	%r2, %r25, %r26, %r1;
	mul.wide.s32 	%rd4, %r2, 4;
	add.s64 	%rd5, %rd3, %rd4;
	ld.global.f32 	%f16, [%rd5];
	shl.b32 	%r27, %r1, 2;
	mov.u32 	%r28, _ZZ11kerneleightPfS_E5local;
	add.s32 	%r29, %r28, %r27;
	st.shared.f32 	[%r29], %f16;
	bar.sync 	0;
	add.s32 	%r3, %r1, 1;
	and.b32  	%r4, %r3, 15;
	setp.lt.u32 	%p1, %r1, 15;
	mov.f32 	%f339, 0f00000000;
	mov.b32 	%r43, 0;
	@%p1 bra 	$L__BB3_3;
	and.b32  	%r43, %r3, 2032;
	add.s32 	%r40, %r28, 32;
	neg.s32 	%r41, %r43;
	mov.f32 	%f339, 0f00000000;
$L__BB3_2:
	.pragma "nounroll";
	ld.shared.f32 	%f18, [%r40+-32];
	add.f32 	%f19, %f339, %f18;
	ld.shared.f32 	%f20, [%r40+-28];
	add.f32 	%f21, %f19, %f20;
	ld.shared.f32 	%f22, [%r40+-24];
	add.f32 	%f23, %f21, %f22;
	ld.shared.f32 	%f24, [%r40+-20];
	add.f32 	%f25, %f23, %f24;
	ld.shared.f32 	%f26, [%r40+-16];
	add.f32 	%f27, %f25, %f26;
	ld.shared.f32 	%f28, [%r40+-12];
	add.f32 	%f29, %f27, %f28;
	ld.shared.f32 	%f30, [%r40+-8];
	add.f32 	%f31, %f29, %f30;
	ld.shared.f32 	%f32, [%r40+-4];
	add.f32 	%f33, %f31, %f32;
	ld.shared.f32 	%f34, [%r40];
	add.f32 	%f35, %f33, %f34;
	ld.shared.f32 	%f36, [%r40+4];
	add.f32 	%f37, %f35, %f36;
	ld.shared.f32 	%f38, [%r40+8];
	add.f32 	%f39, %f37, %f38;
	ld.shared.f32 	%f40, [%r40+12];
	add.f32 	%f41, %f39, %f40;
	ld.shared.f32 	%f42, [%r40+16];
	add.f32 	%f43, %f41, %f42;
	ld.shared.f32 	%f44, [%r40+20];
	add.f32 	%f45, %f43, %f44;
	ld.shared.f32 	%f46, [%r40+24];
	add.f32 	%f47, %f45, %f46;
	ld.shared.f32 	%f48, [%r40+28];
	add.f32 	%f339, %f47, %f48;
	add.s32 	%r41, %r41, 16;
	add.s32 	%r40, %r40, 64;
	setp.ne.s32 	%p2, %r41, 0;
	@%p2 bra 	$L__BB3_2;
$L__BB3_3:
	setp.eq.s32 	%p3, %r4, 0;
	@%p3 bra 	$L__BB3_12;
	and.b32  	%r12, %r3, 7;
	setp.lt.u32 	%p4, %r4, 8;
	@%p4 bra 	$L__BB3_6;
	shl.b32 	%r32, %r43, 2;
	add.s32 	%r34, %r28, %r32;
	ld.shared.f32 	%f50, [%r34];
	add.f32 	%f51, %f339, %f50;
	ld.shared.f32 	%f52, [%r34+4];
	add.f32 	%f53, %f51, %f52;
	ld.shared.f32 	%f54, [%r34+8];
	add.f32 	%f55, %f53, %f54;
	ld.shared.f32 	%f56, [%r34+12];
	add.f32 	%f57, %f55, %f56;
	ld.shared.f32 	%f58, [%r34+16];
	add.f32 	%f59, %f57, %f58;
	ld.shared.f32 	%f60, [%r34+20];
	add.f32 	%f61, %f59, %f60;
	ld.shared.f32 	%f62, [%r34+24];
	add.f32 	%f63, %f61, %f62;
	ld.shared.f32 	%f64, [%r34+28];
	add.f32 	%f339, %f63, %f64;
	add.s32 	%r43, %r43, 8;
$L__BB3_6:
	setp.eq.s32 	%p5, %r12, 0;
	@%p5 bra 	$L__BB3_12;
	and.b32  	%r15, %r3, 3;
	setp.lt.u32 	%p6, %r12, 4;
	@%p6 bra 	$L__BB3_9;
	shl.b32 	%r35, %r43, 2;
	add.s32 	%r37, %r28, %r35;
	ld.shared.f32 	%f66, [%r37];
	add.f32 	%f67, %f339, %f66;
	ld.shared.f32 	%f68, [%r37+4];
	add.f32 	%f69, %f67, %f68;
	ld.shared.f32 	%f70, [%r37+8];
	add.f32 	%f71, %f69, %f70;
	ld.shared.f32 	%f72, [%r37+12];
	add.f32 	%f339, %f71, %f72;
	add.s32 	%r43, %r43, 4;
$L__BB3_9:
	setp.eq.s32 	%p7, %r15, 0;
	@%p7 bra 	$L__BB3_12;
	shl.b32 	%r38, %r43, 2;
	add.s32 	%r46, %r28, %r38;
	neg.s32 	%r45, %r15;
$L__BB3_11:
	.pragma "nounroll";
	ld.shared.f32 	%f73, [%r46];
	add.f32 	%f339, %f339, %f73;
	add.s32 	%r46, %r46, 4;
	add.s32 	%r45, %r45, 1;
	setp.ne.s32 	%p8, %r45, 0;
	@%p8 bra 	$L__BB3_11;
$L__BB3_12:
	mul.wide.u32 	%rd6, %r1, 4;
	mov.u64 	%rd7, INP1;
	add.s64 	%rd8, %rd7, %rd6;
	ld.const.f32 	%f74, [%rd8];
	ld.const.f32 	%f75, [INP1];
	fma.rn.f32 	%f76, %f74, %f75, %f339;
	ld.const.f32 	%f77, [INP1+64];
	fma.rn.f32 	%f78, %f74, %f77, %f76;
	ld.const.f32 	%f79, [INP1+128];
	fma.rn.f32 	%f80, %f74, %f79, %f78;
	ld.const.f32 	%f81, [INP1+192];
	fma.rn.f32 	%f82, %f74, %f81, %f80;
	ld.const.f32 	%f83, [INP1+256];
	fma.rn.f32 	%f84, %f74, %f83, %f82;
	ld.const.f32 	%f85, [INP1+320];
	fma.rn.f32 	%f86, %f74, %f85, %f84;
	ld.const.f32 	%f87, [INP1+384];
	fma.rn.f32 	%f88, %f74, %f87, %f86;
	ld.const.f32 	%f89, [INP1+448];
	fma.rn.f32 	%f90, %f74, %f89, %f88;
	ld.const.f32 	%f91, [INP1+4];
	fma.rn.f32 	%f92, %f74, %f91, %f90;
	ld.const.f32 	%f93, [INP1+68];
	fma.rn.f32 	%f94, %f74, %f93, %f92;
	ld.const.f32 	%f95, [INP1+132];
	fma.rn.f32 	%f96, %f74, %f95, %f94;
	ld.const.f32 	%f97, [INP1+196];
	fma.rn.f32 	%f98, %f74, %f97, %f96;
	ld.const.f32 	%f99, [INP1+260];
	fma.rn.f32 	%f100, %f74, %f99, %f98;
	ld.const.f32 	%f101, [INP1+324];
	fma.rn.f32 	%f102, %f74, %f101, %f100;
	ld.const.f32 	%f103, [INP1+388];
	fma.rn.f32 	%f104, %f74, %f103, %f102;
	ld.const.f32 	%f105, [INP1+452];
	fma.rn.f32 	%f106, %f74, %f105, %f104;
	ld.const.f32 	%f107, [INP1+8];
	fma.rn.f32 	%f108, %f74, %f107, %f106;
	ld.const.f32 	%f109, [INP1+72];
	fma.rn.f32 	%f110, %f74, %f109, %f108;
	ld.const.f32 	%f111, [INP1+136];
	fma.rn.f32 	%f112, %f74, %f111, %f110;
	ld.const.f32 	%f113, [INP1+200];
	fma.rn.f32 	%f114, %f74, %f113, %f112;
	ld.const.f32 	%f115, [INP1+264];
	fma.rn.f32 	%f116, %f74, %f115, %f114;
	ld.const.f32 	%f117, [INP1+328];
	fma.rn.f32 	%f118, %f74, %f117, %f116;
	ld.const.f32 	%f119, [INP1+392];
	fma.rn.f32 	%f120, %f74, %f119, %f118;
	ld.const.f32 	%f121, [INP1+456];
	fma.rn.f32 	%f122, %f74, %f121, %f120;
	ld.const.f32 	%f123, [INP1+12];
	fma.rn.f32 	%f124, %f74, %f123, %f122;
	ld.const.f32 	%f125, [INP1+76];
	fma.rn.f32 	%f126, %f74, %f125, %f124;
	ld.const.f32 	%f127, [INP1+140];
	fma.rn.f32 	%f128, %f74, %f127, %f126;
	ld.const.f32 	%f129, [INP1+204];
	fma.rn.f32 	%f130, %f74, %f129, %f128;
	ld.const.f32 	%f131, [INP1+268];
	fma.rn.f32 	%f132, %f74, %f131, %f130;
	ld.const.f32 	%f133, [INP1+332];
	fma.rn.f32 	%f134, %f74, %f133, %f132;
	ld.const.f32 	%f135, [INP1+396];
	fma.rn.f32 	%f136, %f74, %f135, %f134;
	ld.const.f32 	%f137, [INP1+460];
	fma.rn.f32 	%f138, %f74, %f137, %f136;
	ld.const.f32 	%f139, [INP1+16];
	fma.rn.f32 	%f140, %f74, %f139, %f138;
	ld.const.f32 	%f141, [INP1+80];
	fma.rn.f32 	%f142, %f74, %f141, %f140;
	ld.const.f32 	%f143, [INP1+144];
	fma.rn.f32 	%f144, %f74, %f143, %f142;
	ld.const.f32 	%f145, [INP1+208];
	fma.rn.f32 	%f146, %f74, %f145, %f144;
	ld.const.f32 	%f147, [INP1+272];
	fma.rn.f32 	%f148, %f74, %f147, %f146;
	ld.const.f32 	%f149, [INP1+336];
	fma.rn.f32 	%f150, %f74, %f149, %f148;
	ld.const.f32 	%f151, [INP1+400];
	fma.rn.f32 	%f152, %f74, %f151, %f150;
	ld.const.f32 	%f153, [INP1+464];
	fma.rn.f32 	%f154, %f74, %f153, %f152;
	ld.const.f32 	%f155, [INP1+20];
	fma.rn.f32 	%f156, %f74, %f155, %f154;
	ld.const.f32 	%f157, [INP1+84];
	fma.rn.f32 	%f158, %f74, %f157, %f156;
	ld.const.f32 	%f159, [INP1+148];
	fma.rn.f32 	%f160, %f74, %f159, %f158;
	ld.const.f32 	%f161, [INP1+212];
	fma.rn.f32 	%f162, %f74, %f161, %f160;
	ld.const.f32 	%f163, [INP1+276];
	fma.rn.f32 	%f164, %f74, %f163, %f162;
	ld.const.f32 	%f165, [INP1+340];
	fma.rn.f32 	%f166, %f74, %f165, %f164;
	ld.const.f32 	%f167, [INP1+404];
	fma.rn.f32 	%f168, %f74, %f167, %f166;
	ld.const.f32 	%f169, [INP1+468];
	fma.rn.f32 	%f170, %f74, %f169, %f168;
	ld.const.f32 	%f171, [INP1+24];
	fma.rn.f32 	%f172, %f74, %f171, %f170;
	ld.const.f32 	%f173, [INP1+88];
	fma.rn.f32 	%f174, %f74, %f173, %f172;
	ld.const.f32 	%f175, [INP1+152];
	fma.rn.f32 	%f176, %f74, %f175, %f174;
	ld.const.f32 	%f177, [INP1+216];
	fma.rn.f32 	%f178, %f74, %f177, %f176;
	ld.const.f32 	%f179, [INP1+280];
	fma.rn.f32 	%f180, %f74, %f179, %f178;
	ld.const.f32 	%f181, [INP1+344];
	fma.rn.f32 	%f182, %f74, %f181, %f180;
	ld.const.f32 	%f183, [INP1+408];
	fma.rn.f32 	%f184, %f74, %f183, %f182;
	ld.const.f32 	%f185, [INP1+472];
	fma.rn.f32 	%f186, %f74, %f185, %f184;
	ld.const.f32 	%f187, [INP1+28];
	fma.rn.f32 	%f188, %f74, %f187, %f186;
	ld.const.f32 	%f189, [INP1+92];
	fma.rn.f32 	%f190, %f74, %f189, %f188;
	ld.const.f32 	%f191, [INP1+156];
	fma.rn.f32 	%f192, %f74, %f191, %f190;
	ld.const.f32 	%f193, [INP1+220];
	fma.rn.f32 	%f194, %f74, %f193, %f192;
	ld.const.f32 	%f195, [INP1+284];
	fma.rn.f32 	%f196, %f74, %f195, %f194;
	ld.const.f32 	%f197, [INP1+348];
	fma.rn.f32 	%f198, %f74, %f197, %f196;
	ld.const.f32 	%f199, [INP1+412];
	fma.rn.f32 	%f200, %f74, %f199, %f198;
	ld.const.f32 	%f201, [INP1+476];
	fma.rn.f32 	%f202, %f74, %f201, %f200;
	ld.const.f32 	%f203, [INP1+32];
	fma.rn.f32 	%f204, %f74, %f203, %f202;
	ld.const.f32 	%f205, [INP1+96];
	fma.rn.f32 	%f206, %f74, %f205, %f204;
	ld.const.f32 	%f207, [INP1+160];
	fma.rn.f32 	%f208, %f74, %f207, %f206;
	ld.const.f32 	%f209, [INP1+224];
	fma.rn.f32 	%f210, %f74, %f209, %f208;
	ld.const.f32 	%f211, [INP1+288];
	fma.rn.f32 	%f212, %f74, %f211, %f210;
	ld.const.f32 	%f213, [INP1+352];
	fma.rn.f32 	%f214, %f74, %f213, %f212;
	ld.const.f32 	%f215, [INP1+416];
	fma.rn.f32 	%f216, %f74, %f215, %f214;
	ld.const.f32 	%f217, [INP1+480];
	fma.rn.f32 	%f218, %f74, %f217, %f216;
	ld.const.f32 	%f219, [INP1+36];
	fma.rn.f32 	%f220, %f74, %f219, %f218;
	ld.const.f32 	%f221, [INP1+100];
	fma.rn.f32 	%f222, %f74, %f221, %f220;
	ld.const.f32 	%f223, [INP1+164];
	fma.rn.f32 	%f224, %f74, %f223, %f222;
	ld.const.f32 	%f225, [INP1+228];
	fma.rn.f32 	%f226, %f74, %f225, %f224;
	ld.const.f32 	%f227, [INP1+292];
	fma.rn.f32 	%f228, %f74, %f227, %f226;
	ld.const.f32 	%f229, [INP1+356];
	fma.rn.f32 	%f230, %f74, %f229, %f228;
	ld.const.f32 	%f231, [INP1+420];
	fma.rn.f32 	%f232, %f74, %f231, %f230;
	ld.const.f32 	%f233, [INP1+484];
	fma.rn.f32 	%f234, %f74, %f233, %f232;
	ld.const.f32 	%f235, [INP1+40];
	fma.rn.f32 	%f236, %f74, %f235, %f234;
	ld.const.f32 	%f237, [INP1+104];
	fma.rn.f32 	%f238, %f74, %f237, %f236;
	ld.const.f32 	%f239, [INP1+168];
	fma.rn.f32 	%f240, %f74, %f239, %f238;
	ld.const.f32 	%f241, [INP1+232];
	fma.rn.f32 	%f242, %f74, %f241, %f240;
	ld.const.f32 	%f243, [INP1+296];
	fma.rn.f32 	%f244, %f74, %f243, %f242;
	ld.const.f32 	%f245, [INP1+360];
	fma.rn.f32 	%f246, %f74, %f245, %f244;
	ld.const.f32 	%f247, [INP1+424];
	fma.rn.f32 	%f248, %f74, %f247, %f246;
	ld.const.f32 	%f249, [INP1+488];
	fma.rn.f32 	%f250, %f74, %f249, %f248;
	ld.const.f32 	%f251, [INP1+44];
	fma.rn.f32 	%f252, %f74, %f251, %f250;
	ld.const.f32 	%f253, [INP1+108];
	fma.rn.f32 	%f254, %f74, %f253, %f252;
	ld.const.f32 	%f255, [INP1+172];
	fma.rn.f32 	%f256, %f74, %f255, %f254;
	ld.const.f32 	%f257, [INP1+236];
	fma.rn.f32 	%f258, %f74, %f257, %f256;
	ld.const.f32 	%f259, [INP1+300];
	fma.rn.f32 	%f260, %f74, %f259, %f258;
	ld.const.f32 	%f261, [INP1+364];
	fma.rn.f32 	%f262, %f74, %f261, %f260;
	ld.const.f32 	%f263, [INP1+428];
	fma.rn.f32 	%f264, %f74, %f263, %f262;
	ld.const.f32 	%f265, [INP1+492];
	fma.rn.f32 	%f266, %f74, %f265, %f264;
	ld.const.f32 	%f267, [INP1+48];
	fma.rn.f32 	%f268, %f74, %f267, %f266;
	ld.const.f32 	%f269, [INP1+112];
	fma.rn.f32 	%f270, %f74, %f269, %f268;
	ld.const.f32 	%f271, [INP1+176];
	fma.rn.f32 	%f272, %f74, %f271, %f270;
	ld.const.f32 	%f273, [INP1+240];
	fma.rn.f32 	%f274, %f74, %f273, %f272;
	ld.const.f32 	%f275, [INP1+304];
	fma.rn.f32 	%f276, %f74, %f275, %f274;
	ld.const.f32 	%f277, [INP1+368];
	fma.rn.f32 	%f278, %f74, %f277, %f276;
	ld.const.f32 	%f279, [INP1+432];
	fma.rn.f32 	%f280, %f74, %f279, %f278;
	ld.const.f32 	%f281, [INP1+496];
	fma.rn.f32 	%f282, %f74, %f281, %f280;
	ld.const.f32 	%f283, [INP1+52];
	fma.rn.f32 	%f284, %f74, %f283, %f282;
	ld.const.f32 	%f285, [INP1+116];
	fma.rn.f32 	%f286, %f74, %f285, %f284;
	ld.const.f32 	%f287, [INP1+180];
	fma.rn.f32 	%f288, %f74, %f287, %f286;
	ld.const.f32 	%f289, [INP1+244];
	fma.rn.f32 	%f290, %f74, %f289, %f288;
	ld.const.f32 	%f291, [INP1+308];
	fma.rn.f32 	%f292, %f74, %f291, %f290;
	ld.const.f32 	%f293, [INP1+372];
	fma.rn.f32 	%f294, %f74, %f293, %f292;
	ld.const.f32 	%f295, [INP1+436];
	fma.rn.f32 	%f296, %f74, %f295, %f294;
	ld.const.f32 	%f297, [INP1+500];
	fma.rn.f32 	%f298, %f74, %f297, %f296;
	ld.const.f32 	%f299, [INP1+56];
	fma.rn.f32 	%f300, %f74, %f299, %f298;
	ld.const.f32 	%f301, [INP1+120];
	fma.rn.f32 	%f302, %f74, %f301, %f300;
	ld.const.f32 	%f303, [INP1+184];
	fma.rn.f32 	%f304, %f74, %f303, %f302;
	ld.const.f32 	%f305, [INP1+248];
	fma.rn.f32 	%f306, %f74, %f305, %f304;
	ld.const.f32 	%f307, [INP1+312];
	fma.rn.f32 	%f308, %f74, %f307, %f306;
	ld.const.f32 	%f309, [INP1+376];
	fma.rn.f32 	%f310, %f74, %f309, %f308;
	ld.const.f32 	%f311, [INP1+440];
	fma.rn.f32 	%f312, %f74, %f311, %f310;
	ld.const.f32 	%f313, [INP1+504];
	fma.rn.f32 	%f314, %f74, %f313, %f312;
	ld.const.f32 	%f315, [INP1+60];
	fma.rn.f32 	%f316, %f74, %f315, %f314;
	ld.const.f32 	%f317, [INP1+124];
	fma.rn.f32 	%f318, %f74, %f317, %f316;
	ld.const.f32 	%f319, [INP1+188];
	fma.rn.f32 	%f320, %f74, %f319, %f318;
	ld.const.f32 	%f321, [INP1+252];
	fma.rn.f32 	%f322, %f74, %f321, %f320;
	ld.const.f32 	%f323, [INP1+316];
	fma.rn.f32 	%f324, %f74, %f323, %f322;
	ld.const.f32 	%f325, [INP1+380];
	fma.rn.f32 	%f326, %f74, %f325, %f324;
	ld.const.f32 	%f327, [INP1+444];
	fma.rn.f32 	%f328, %f74, %f327, %f326;
	ld.const.f32 	%f329, [INP1+508];
	fma.rn.f32 	%f330, %f74, %f329, %f328;
	cvta.to.global.u64 	%rd9, %rd1;
	add.s64 	%rd11, %rd9, %rd4;
	st.global.f32 	[%rd11], %f330;
	ret;

}


// ===== COMPILED SASS (sm_100) =====

	.target	sm_100

	.elftype	@"ET_EXEC"


//--------------------- .note.nv.tkinfo           --------------------------
	.section	.note.nv.tkinfo,"",@"SHT_NOTE"
	.sectionflags	@"SHF_NOTE_NV_TKINFO"
	.tkinfo
        /*0018*/ 	.word	0x00000002
        /*0030*/ 	.string	""
        /*0030*/ 	.string	"ptxas"
        /*0030*/ 	.string	"Cuda compilation tools, release 13.0, V13.0.88"
        /*0030*/ 	.string	"Build cuda_13.0.r13.0/compiler.36424714_0"
        /*0030*/ 	.string	"-arch sm_100 -m 64 "



//--------------------- .note.nv.cuinfo           --------------------------
	.section	.note.nv.cuinfo,"",@"SHT_NOTE"
	.sectionflags	@"SHF_NOTE_NV_CUINFO"
        /*0018*/ 	.short	0x0002
        /*001a*/ 	.short	0x0064
        /*001c*/ 	.short	0x0082
	.zero		2


//--------------------- .nv.info                  --------------------------
	.section	.nv.info,"",@"SHT_CUDA_INFO"
	.align	4


	//----- nvinfo : EIATTR_REGCOUNT
	.align		4
        /*0000*/ 	.byte	0x04, 0x2f
        /*0002*/ 	.short	(.L_2 - .L_1)
	.align		4
.L_1:
        /*0004*/ 	.word	index@(_Z6kernelPfS_)
        /*0008*/ 	.word	0x0000001a


	//----- nvinfo : EIATTR_FRAME_SIZE
	.align		4
.L_2:
        /*000c*/ 	.byte	0x04, 0x11
        /*000e*/ 	.short	(.L_4 - .L_3)
	.align		4
.L_3:
        /*0010*/ 	.word	index@(_Z6kernelPfS_)
        /*0014*/ 	.word	0x00000000


	//----- nvinfo : EIATTR_REGCOUNT
	.align		4
.L_4:
        /*0018*/ 	.byte	0x04, 0x2f
        /*001a*/ 	.short	(.L_6 - .L_5)
	.align		4
.L_5:
        /*001c*/ 	.word	index@(_Z9kerneltwoPfS_)
        /*0020*/ 	.word	0x0000001a


	//----- nvinfo : EIATTR_FRAME_SIZE
	.align		4
.L_6:
        /*0024*/ 	.byte	0x04, 0x11
        /*0026*/ 	.short	(.L_8 - .L_7)
	.align		4
.L_7:
        /*0028*/ 	.word	index@(_Z9kerneltwoPfS_)
        /*002c*/ 	.word	0x00000000


	//----- nvinfo : EIATTR_REGCOUNT
	.align		4
.L_8:
        /*0030*/ 	.byte	0x04, 0x2f
        /*0032*/ 	.short	(.L_10 - .L_9)
	.align		4
.L_9:
        /*0034*/ 	.word	index@(_Z10kernelfourPfS_)
        /*0038*/ 	.word	0x0000001a


	//----- nvinfo : EIATTR_FRAME_SIZE
	.align		4
.L_10:
        /*003c*/ 	.byte	0x04, 0x11
        /*003e*/ 	.short	(.L_12 - .L_11)
	.align		4
.L_11:
        /*0040*/ 	.word	index@(_Z10kernelfourPfS_)
        /*0044*/ 	.word	0x00000000


	//----- nvinfo : EIATTR_REGCOUNT
	.align		4
.L_12:
        /*0048*/ 	.byte	0x04, 0x2f
        /*004a*/ 	.short	(.L_14 - .L_13)
	.align		4
.L_13:
        /*004c*/ 	.word	index@(_Z11kerneleightPfS_)
        /*0050*/ 	.word	0x0000001a


	//----- nvinfo : EIATTR_FRAME_SIZE
	.align		4
.L_14:
        /*0054*/ 	.byte	0x04, 0x11
        /*0056*/ 	.short	(.L_16 - .L_15)
	.align		4
.L_15:
        /*0058*/ 	.word	index@(_Z11kerneleightPfS_)
        /*005c*/ 	.word	0x00000000


	//----- nvinfo : EIATTR_MIN_STACK_SIZE
	.align		4
.L_16:
        /*0060*/ 	.byte	0x04, 0x12
        /*0062*/ 	.short	(.L_18 - .L_17)
	.align		4
.L_17:
        /*0064*/ 	.word	index@(_Z11kerneleightPfS_)
        /*0068*/ 	.word	0x00000000


	//----- nvinfo : EIATTR_MIN_STACK_SIZE
	.align		4
.L_18:
        /*006c*/ 	.byte	0x04, 0x12
        /*006e*/ 	.short	(.L_20 - .L_19)
	.align		4
.L_19:
        /*0070*/ 	.word	index@(_Z10kernelfourPfS_)
        /*0074*/ 	.word	0x00000000


	//----- nvinfo : EIATTR_MIN_STACK_SIZE
	.align		4
.L_20:
        /*0078*/ 	.byte	0x04, 0x12
        /*007a*/ 	.short	(.L_22 - .L_21)
	.align		4
.L_21:
        /*007c*/ 	.word	index@(_Z9kerneltwoPfS_)
        /*0080*/ 	.word	0x00000000


	//----- nvinfo : EIATTR_MIN_STACK_SIZE
	.align		4
.L_22:
        /*0084*/ 	.byte	0x04, 0x12
        /*0086*/ 	.short	(.L_24 - .L_23)
	.align		4
.L_23:
        /*0088*/ 	.word	index@(_Z6kernelPfS_)
        /*008c*/ 	.word	0x00000000
.L_24:


//--------------------- .nv.compat                --------------------------
	.section	.nv.compat,"",@"SHT_CUDA_COMPAT_INFO"
	.align	4
        /*0000*/ 	.byte	0x02, 0x09, 0x00, 0x00, 0x02, 0x02, 0x01, 0x00, 0x02, 0x05, 0x05, 0x00, 0x03, 0x07, 0x01, 0x01
        /*0010*/ 	.byte	0x02, 0x03, 0x00, 0x00, 0x02, 0x06, 0x01, 0x00, 0x04, 0x0b, 0x08, 0x00, 0x09, 0x00, 0x00, 0x00
        /*0020*/ 	.byte	0x00, 0x00, 0x00, 0x00


//--------------------- .nv.info._Z11kerneleightPfS_ --------------------------
	.section	.nv.info._Z11kerneleightPfS_,"",@"SHT_CUDA_INFO"
	.sectionflags	@""
	.align	4


	//----- nvinfo : EIATTR_CUDA_API_VERSION
	.align		4
        /*0000*/ 	.byte	0x04, 0x37
        /*0002*/ 	.short	(.L_26 - .L_25)
.L_25:
        /*0004*/ 	.word	0x00000082


	//----- nvinfo : EIATTR_KPARAM_INFO
	.align		4
.L_26:
        /*0008*/ 	.byte	0x04, 0x17
        /*000a*/ 	.short	(.L_28 - .L_27)
.L_27:
        /*000c*/ 	.word	0x00000000
        /*0010*/ 	.short	0x0001
        /*0012*/ 	.short	0x0008
        /*0014*/ 	.byte	0x00, 0xf5, 0x21, 0x00


	//----- nvinfo : EIATTR_KPARAM_INFO
	.align		4
.L_28:
        /*0018*/ 	.byte	0x04, 0x17
        /*001a*/ 	.short	(.L_30 - .L_29)
.L_29:
        /*001c*/ 	.word	0x00000000
        /*0020*/ 	.short	0x0000
        /*0022*/ 	.short	0x0000
        /*0024*/ 	.byte	0x00, 0xf5, 0x21, 0x00


	//----- nvinfo : EIATTR_SPARSE_MMA_MASK
	.align		4
.L_30:
        /*0028*/ 	.byte	0x03, 0x50
        /*002a*/ 	.short	0x0000


	//----- nvinfo : EIATTR_MAXREG_COUNT
	.align		4
        /*002c*/ 	.byte	0x03, 0x1b
        /*002e*/ 	.short	0x00ff


	//----- nvinfo : EIATTR_NUM_BARRIERS
	.align		4
        /*0030*/ 	.byte	0x02, 0x4c
        /*0032*/ 	.byte	0x01
	.zero		1


	//----- nvinfo : EIATTR_MERCURY_ISA_VERSION
	.align		4
        /*0034*/ 	.byte	0x03, 0x5f
        /*0036*/ 	.short	0x0101


	//----- nvinfo : EIATTR_VRC_CTA_INIT_COUNT
	.align		4
        /*0038*/ 	.byte	0x02, 0x4a
	.zero		1
	.zero		1


	//----- nvinfo : EIATTR_EXIT_INSTR_OFFSETS
	.align		4
        /*003c*/ 	.byte	0x04, 0x1c
        /*003e*/ 	.short	(.L_32 - .L_31)


	//   ....[0]....
.L_31:
        /*0040*/ 	.word	0x00001030


	//----- nvinfo : EIATTR_CRS_STACK_SIZE
	.align		4
.L_32:
        /*0044*/ 	.byte	0x04, 0x1e
        /*0046*/ 	.short	(.L_34 - .L_33)
.L_33:
        /*0048*/ 	.word	0x00000000


	//----- nvinfo : EIATTR_CBANK_PARAM_SIZE
	.align		4
.L_34:
        /*004c*/ 	.byte	0x03, 0x19
        /*004e*/ 	.short	0x0010


	//----- nvinfo : EIATTR_PARAM_CBANK
	.align		4
        /*0050*/ 	.byte	0x04, 0x0a
        /*0052*/ 	.short	(.L_36 - .L_35)
	.align		4
.L_35:
        /*0054*/ 	.word	index@(.nv.constant0._Z11kerneleightPfS_)
        /*0058*/ 	.short	0x0380
        /*005a*/ 	.short	0x0010


	//----- nvinfo : EIATTR_SW_WAR
	.align		4
.L_36:
        /*005c*/ 	.byte	0x04, 0x36
        /*005e*/ 	.short	(.L_38 - .L_37)
.L_37:
        /*0060*/ 	.word	0x00000008
.L_38:


//--------------------- .nv.info._Z10kernelfourPfS_ --------------------------
	.section	.nv.info._Z10kernelfourPfS_,"",@"SHT_CUDA_INFO"
	.sectionflags	@""
	.align	4


	//----- nvinfo : EIATTR_CUDA_API_VERSION
	.align		4
        /*0000*/ 	.byte	0x04, 0x37
        /*0002*/ 	.short	(.L_40 - .L_39)
.L_39:
        /*0004*/ 	.word	0x00000082


	//----- nvinfo : EIATTR_KPARAM_INFO
	.align		4
.L_40:
        /*0008*/ 	.byte	0x04, 0x17
        /*000a*/ 	.short	(.L_42 - .L_41)
.L_41:
        /*000c*/ 	.word	0x00000000
        /*0010*/ 	.short	0x0001
        /*0012*/ 	.short	0x0008
        /*0014*/ 	.byte	0x00, 0xf5, 0x21, 0x00


	//----- nvinfo : EIATTR_KPARAM_INFO
	.align		4
.L_42:
        /*0018*/ 	.byte	0x04, 0x17
        /*001a*/ 	.short	(.L_44 - .L_43)
.L_43:
        /*001c*/ 	.word	0x00000000
        /*0020*/ 	.short	0x0000
        /*0022*/ 	.short	0x0000
        /*0024*/ 	.byte	0x00, 0xf5, 0x21, 0x00


	//----- nvinfo : EIATTR_SPARSE_MMA_MASK
	.align		4
.L_44:
        /*0028*/ 	.byte	0x03, 0x50
        /*002a*/ 	.short	0x0000


	//----- nvinfo : EIATTR_MAXREG_COUNT
	.align		4
        /*002c*/ 	.byte	0x03, 0x1b
        /*002e*/ 	.short	0x00ff


	//----- nvinfo : EIATTR_NUM_BARRIERS
	.align		4
        /*0030*/ 	.byte	0x02, 0x4c
        /*0032*/ 	.byte	0x01
	.zero		1


	//----- nvinfo : EIATTR_MERCURY_ISA_VERSION
	.align		4
        /*0034*/ 	.byte	0x03, 0x5f
        /*0036*/ 	.short	0x0101


	//----- nvinfo : EIATTR_VRC_CTA_INIT_COUNT
	.align		4
        /*0038*/ 	.byte	0x02, 0x4a
	.zero		1
	.zero		1


	//----- nvinfo : EIATTR_EXIT_INSTR_OFFSETS
	.align		4
        /*003c*/ 	.byte	0x04, 0x1c
        /*003e*/ 	.short	(.L_46 - .L_45)


	//   ....[0]....
.L_45:
        /*0040*/ 	.word	0x00001030


	//----- nvinfo : EIATTR_CRS_STACK_SIZE
	.align		4
.L_46:
        /*0044*/ 	.byte	0x04, 0x1e
        /*0046*/ 	.short	(.L_48 - .L_47)
.L_47:
        /*0048*/ 	.word	0x00000000


	//----- nvinfo : EIATTR_CBANK_PARAM_SIZE
	.align		4
.L_48:
        /*004c*/ 	.byte	0x03, 0x19
        /*004e*/ 	.short	0x0010


	//----- nvinfo : EIATTR_PARAM_CBANK
	.align		4
        /*0050*/ 	.byte	0x04, 0x0a
        /*0052*/ 	.short	(.L_50 - .L_49)
	.align		4
.L_49:
        /*0054*/ 	.word	index@(.nv.constant0._Z10kernelfourPfS_)
        /*0058*/ 	.short	0x0380
        /*005a*/ 	.short	0x0010


	//----- nvinfo : EIATTR_SW_WAR
	.align		4
.L_50:
        /*005c*/ 	.byte	0x04, 0x36
        /*005e*/ 	.short	(.L_52 - .L_51)
.L_51:
        /*0060*/ 	.word	0x00000008
.L_52:


//--------------------- .nv.info._Z9kerneltwoPfS_ --------------------------
	.section	.nv.info._Z9kerneltwoPfS_,"",@"SHT_CUDA_INFO"
	.sectionflags	@""
	.align	4


	//----- nvinfo : EIATTR_CUDA_API_VERSION
	.align		4
        /*0000*/ 	.byte	0x04, 0x37
        /*0002*/ 	.short	(.L_54 - .L_53)
.L_53:
        /*0004*/ 	.word	0x00000082


	//----- nvinfo : EIATTR_KPARAM_INFO
	.align		4
.L_54:
        /*0008*/ 	.byte	0x04, 0x17
        /*000a*/ 	.short	(.L_56 - .L_55)
.L_55:
        /*000c*/ 	.word	0x00000000
        /*0010*/ 	.short	0x0001
        /*0012*/ 	.short	0x0008
        /*0014*/ 	.byte	0x00, 0xf5, 0x21, 0x00


	//----- nvinfo : EIATTR_KPARAM_INFO
	.align		4
.L_56:
        /*0018*/ 	.byte	0x04, 0x17
        /*001a*/ 	.short	(.L_58 - .L_57)
.L_57:
        /*001c*/ 	.word	0x00000000
        /*0020*/ 	.short	0x0000
        /*0022*/ 	.short	0x0000
        /*0024*/ 	.byte	0x00, 0xf5, 0x21, 0x00


	//----- nvinfo : EIATTR_SPARSE_MMA_MASK
	.align		4
.L_58:
        /*0028*/ 	.byte	0x03, 0x50
        /*002a*/ 	.short	0x0000


	//----- nvinfo : EIATTR_MAXREG_COUNT
	.align		4
        /*002c*/ 	.byte	0x03, 0x1b
        /*002e*/ 	.short	0x00ff


	//----- nvinfo : EIATTR_NUM_BARRIERS
	.align		4
        /*0030*/ 	.byte	0x02, 0x4c
        /*0032*/ 	.byte	0x01
	.zero		1


	//----- nvinfo : EIATTR_MERCURY_ISA_VERSION
	.align		4
        /*0034*/ 	.byte	0x03, 0x5f
        /*0036*/ 	.short	0x0101


	//----- nvinfo : EIATTR_VRC_CTA_INIT_COUNT
	.align		4
        /*0038*/ 	.byte	0x02, 0x4a
	.zero		1
	.zero		1


	//----- nvinfo : EIATTR_EXIT_INSTR_OFFSETS
	.align		4
        /*003c*/ 	.byte	0x04, 0x1c
        /*003e*/ 	.short	(.L_60 - .L_59)


	//   ....[0]....
.L_59:
        /*0040*/ 	.word	0x00001030


	//----- nvinfo : EIATTR_CRS_STACK_SIZE
	.align		4
.L_60:
        /*0044*/ 	.byte	0x04, 0x1e
        /*0046*/ 	.short	(.L_62 - .L_61)
.L_61:
        /*0048*/ 	.word	0x00000000


	//----- nvinfo : EIATTR_CBANK_PARAM_SIZE
	.align		4
.L_62:
        /*004c*/ 	.byte	0x03, 0x19
        /*004e*/ 	.short	0x0010


	//----- nvinfo : EIATTR_PARAM_CBANK
	.align		4
        /*0050*/ 	.byte	0x04, 0x0a
        /*0052*/ 	.short	(.L_64 - .L_63)
	.align		4
.L_63:
        /*0054*/ 	.word	index@(.nv.constant0._Z9kerneltwoPfS_)
        /*0058*/ 	.short	0x0380
        /*005a*/ 	.short	0x0010


	//----- nvinfo : EIATTR_SW_WAR
	.align		4
.L_64:
        /*005c*/ 	.byte	0x04, 0x36
        /*005e*/ 	.short	(.L_66 - .L_65)
.L_65:
        /*0060*/ 	.word	0x00000008
.L_66:


//--------------------- .nv.info._Z6kernelPfS_    --------------------------
	.section	.nv.info._Z6kernelPfS_,"",@"SHT_CUDA_INFO"
	.sectionflags	@""
	.align	4


	//----- nvinfo : EIATTR_CUDA_API_VERSION
	.align		4
        /*0000*/ 	.byte	0x04, 0x37
        /*0002*/ 	.short	(.L_68 - .L_67)
.L_67:
        /*0004*/ 	.word	0x00000082


	//----- nvinfo : EIATTR_KPARAM_INFO
	.align		4
.L_68:
        /*0008*/ 	.byte	0x04, 0x17
        /*000a*/ 	.short	(.L_70 - .L_69)
.L_69:
        /*000c*/ 	.word	0x00000000
        /*0010*/ 	.short	0x0001
        /*0012*/ 	.short	0x0008
        /*0014*/ 	.byte	0x00, 0xf5, 0x21, 0x00


	//----- nvinfo : EIATTR_KPARAM_INFO
	.align		4
.L_70:
        /*0018*/ 	.byte	0x04, 0x17
        /*001a*/ 	.short	(.L_72 - .L_71)
.L_71:
        /*001c*/ 	.word	0x00000000
        /*0020*/ 	.short	0x0000
        /*0022*/ 	.short	0x0000
        /*0024*/ 	.byte	0x00, 0xf5, 0x21, 0x00


	//----- nvinfo : EIATTR_SPARSE_MMA_MASK
	.align		4
.L_72:
        /*0028*/ 	.byte	0x03, 0x50
        /*002a*/ 	.short	0x0000


	//----- nvinfo : EIATTR_MAXREG_COUNT
	.align		4
        /*002c*/ 	.byte	0x03, 0x1b
        /*002e*/ 	.short	0x00ff


	//----- nvinfo : EIATTR_NUM_BARRIERS
	.align		4
        /*0030*/ 	.byte	0x02, 0x4c
        /*0032*/ 	.byte	0x01
	.zero		1


	//----- nvinfo : EIATTR_MERCURY_ISA_VERSION
	.align		4
        /*0034*/ 	.byte	0x03, 0x5f
        /*0036*/ 	.short	0x0101


	//----- nvinfo : EIATTR_VRC_CTA_INIT_COUNT
	.align		4
        /*0038*/ 	.byte	0x02, 0x4a
	.zero		1
	.zero		1


	//----- nvinfo : EIATTR_EXIT_INSTR_OFFSETS
	.align		4
        /*003c*/ 	.byte	0x04, 0x1c
        /*003e*/ 	.short	(.L_74 - .L_73)


	//   ....[0]....
.L_73:
        /*0040*/ 	.word	0x00001030


	//----- nvinfo : EIATTR_CRS_STACK_SIZE
	.align		4
.L_74:
        /*0044*/ 	.byte	0x04, 0x1e
        /*0046*/ 	.short	(.L_76 - .L_75)
.L_75:
        /*0048*/ 	.word	0x00000000


	//----- nvinfo : EIATTR_CBANK_PARAM_SIZE
	.align		4
.L_76:
        /*004c*/ 	.byte	0x03, 0x19
        /*004e*/ 	.short	0x0010


	//----- nvinfo : EIATTR_PARAM_CBANK
	.align		4
        /*0050*/ 	.byte	0x04, 0x0a
        /*0052*/ 	.short	(.L_78 - .L_77)
	.align		4
.L_77:
        /*0054*/ 	.word	index@(.nv.constant0._Z6kernelPfS_)
        /*0058*/ 	.short	0x0380
        /*005a*/ 	.short	0x0010


	//----- nvinfo : EIATTR_SW_WAR
	.align		4
.L_78:
        /*005c*/ 	.byte	0x04, 0x36
        /*005e*/ 	.short	(.L_80 - .L_79)
.L_79:
        /*0060*/ 	.word	0x00000008
.L_80:


//--------------------- .nv.callgraph             --------------------------
	.section	.nv.callgraph,"",@"SHT_CUDA_CALLGRAPH"
	.align	4
	.sectionentsize	8
	.align		4
        /*0000*/ 	.word	0x00000000
	.align		4
        /*0004*/ 	.word	0xffffffff
	.align		4
        /*0008*/ 	.word	0x00000000
	.align		4
        /*000c*/ 	.word	0xfffffffe
	.align		4
        /*0010*/ 	.word	0x00000000
	.align		4
        /*0014*/ 	.word	0xfffffffd
	.align		4
        /*0018*/ 	.word	0x00000000
	.align		4
        /*001c*/ 	.word	0xfffffffc


//--------------------- .nv.constant3             --------------------------
	.section	.nv.constant3,"a",@progbits
	.align	4
.nv.constant3:
	.type		INP1,@object
	.size		INP1,(.L_0 - INP1)
INP1:
	.zero		512
.L_0:


//--------------------- .text._Z11kerneleightPfS_ --------------------------
	.section	.text._Z11kerneleightPfS_,"ax",@progbits
	.align	128
        .global         _Z11kerneleightPfS_
        .type           _Z11kerneleightPfS_,@function
        .size           _Z11kerneleightPfS_,(.L_x_36 - _Z11kerneleightPfS_)
        .other          _Z11kerneleightPfS_,@"STO_CUDA_ENTRY STV_DEFAULT"
_Z11kerneleightPfS_:
.text._Z11kerneleightPfS_:
[----:B------:R-:W-:Y:S01]  /*0000*/  LDC R1, c[0x0][0x37c] ;  /* 0x0000df00ff017b82 */ /* 0x000fe20000000800 */
[----:B------:R-:W0:Y:S07]  /*0010*/  S2R R3, SR_TID.X ;  /* 0x0000000000037919 */ /* 0x000e2e0000002100 */
[----:B------:R-:W0:Y:S01]  /*0020*/  S2UR UR4, SR_CTAID.X ;  /* 0x00000000000479c3 */ /* 0x000e220000002500 */
[----:B------:R-:W1:Y:S07]  /*0030*/  LDCU.64 UR6, c[0x0][0x358] ;  /* 0x00006b00ff0677ac */ /* 0x000e6e0008000a00 */
[----:B------:R-:W0:Y:S08]  /*0040*/  LDC R2, c[0x0][0x360] ;  /* 0x0000d800ff027b82 */ /* 0x000e300000000800 */
[----:B------:R-:W2:Y:S01]  /*0050*/  LDC.64 R4, c[0x0][0x380] ;  /* 0x0000e000ff047b82 */ /* 0x000ea20000000a00 */
[----:B0-----:R-:W-:-:S04]  /*0060*/  IMAD R2, R2, UR4, R3 ;  /* 0x0000000402027c24 */ /* 0x001fc8000f8e0203 */
[----:B--2---:R-:W-:-:S06]  /*0070*/  IMAD.WIDE R4, R2, 0x4, R4 ;  /* 0x0000000402047825 */ /* 0x004fcc00078e0204 */
[----:B-1----:R-:W2:Y:S01]  /*0080*/  LDG.E R4, desc[UR6][R4.64] ;  /* 0x0000000604047981 */ /* 0x002ea2000c1e1900 */
[----:B------:R-:W0:Y:S01]  /*0090*/  S2UR UR5, SR_CgaCtaId ;  /* 0x00000000000579c3 */ /* 0x000e220000008800 */
[----:B------:R-:W-:Y:S01]  /*00a0*/  UMOV UR4, 0x400 ;  /* 0x0000040000047882 */ /* 0x000fe20000000000 */
[C---:B------:R-:W-:Y:S01]  /*00b0*/  ISETP.GE.U32.AND P1, PT, R3.reuse, 0xf, PT ;  /* 0x0000000f0300780c */ /* 0x040fe20003f26070 */
[----:B------:R-:W-:Y:S01]  /*00c0*/  BSSY.RECONVERGENT B0, `(.L_x_0) ;  /* 0x0000028000007945 */ /* 0x000fe20003800200 */
[----:B------:R-:W-:Y:S01]  /*00d0*/  IADD3 R0, PT, PT, R3, 0x1, RZ ;  /* 0x0000000103007810 */ /* 0x000fe20007ffe0ff */
[----:B------:R-:W-:Y:S01]  /*00e0*/  HFMA2 R19, -RZ, RZ, 0, 0 ;  /* 0x00000000ff137431 */ /* 0x000fe200000001ff */
[----:B------:R-:W-:Y:S02]  /*00f0*/  MOV R20, RZ ;  /* 0x000000ff00147202 */ /* 0x000fe40000000f00 */
[----:B------:R-:W-:-:S04]  /*0100*/  LOP3.LUT R21, R0, 0xf, RZ, 0xc0, !PT ;  /* 0x0000000f00157812 */ /* 0x000fc800078ec0ff */
[----:B------:R-:W-:Y:S01]  /*0110*/  ISETP.NE.AND P0, PT, R21, RZ, PT ;  /* 0x000000ff1500720c */ /* 0x000fe20003f05270 */
[----:B0-----:R-:W-:-:S06]  /*0120*/  ULEA UR4, UR5, UR4, 0x18 ;  /* 0x0000000405047291 */ /* 0x001fcc000f8ec0ff */
[----:B------:R-:W-:-:S05]  /*0130*/  LEA R7, R3, UR4, 0x2 ;  /* 0x0000000403077c11 */ /* 0x000fca000f8e10ff */
[----:B--2---:R0:W-:Y:S01]  /*0140*/  STS [R7], R4 ;  /* 0x0000000407007388 */ /* 0x0041e20000000800 */
[----:B------:R-:W-:Y:S06]  /*0150*/  BAR.SYNC.DEFER_BLOCKING 0x0 ;  /* 0x0000000000007b1d */ /* 0x000fec0000010000 */
[----:B------:R-:W-:Y:S05]  /*0160*/  @!P1 BRA `(.L_x_1) ;  /* 0x0000000000749947 */ /* 0x000fea0003800000 */
[----:B------:R-:W-:Y:S01]  /*0170*/  UIADD3 UR5, UPT, UPT, UR4, 0x20, URZ ;  /* 0x0000002004057890 */ /* 0x000fe2000fffe0ff */
[----:B------:R-:W-:Y:S02]  /*0180*/  LOP3.LUT R20, R0, 0x7f0, RZ, 0xc0, !PT ;  /* 0x000007f000147812 */ /* 0x000fe400078ec0ff */
[----:B------:R-:W-:Y:S02]  /*0190*/  MOV R19, RZ ;  /* 0x000000ff00137202 */ /* 0x000fe40000000f00 */
[----:B------:R-:W-:Y:S02]  /*01a0*/  IADD3 R23, PT, PT, -R20, RZ, RZ ;  /* 0x000000ff14177210 */ /* 0x000fe40007ffe1ff */
[----:B------:R-:W-:-:S07]  /*01b0*/  MOV R22, UR5 ;  /* 0x0000000500167c02 */ /* 0x000fce0008000f00 */
.L_x_2:
[----:B0-----:R-:W0:Y:S01]  /*01c0*/  LDS.128 R4, [R22+-0x20] ;  /* 0xffffe00016047984 */ /* 0x001e220000000c00 */
[----:B------:R-:W-:-:S03]  /*01d0*/  IADD3 R23, PT, PT, R23, 0x10, RZ ;  /* 0x0000001017177810 */ /* 0x000fc60007ffe0ff */
[----:B------:R-:W1:Y:S01]  /*01e0*/  LDS.128 R8, [R22+-0x10] ;  /* 0xfffff00016087984 */ /* 0x000e620000000c00 */
[----:B------:R-:W-:-:S03]  /*01f0*/  ISETP.NE.AND P1, PT, R23, RZ, PT ;  /* 0x000000ff1700720c */ /* 0x000fc60003f25270 */
[----:B------:R-:W2:Y:S01]  /*0200*/  LDS.128 R12, [R22] ;  /* 0x00000000160c7984 */ /* 0x000ea20000000c00 */
[----:B0-----:R-:W-:-:S03]  /*0210*/  FADD R4, R4, R19 ;  /* 0x0000001304047221 */ /* 0x001fc60000000000 */
[----:B------:R0:W3:Y:S01]  /*0220*/  LDS.128 R16, [R22+0x10] ;  /* 0x0000100016107984 */ /* 0x0000e20000000c00 */
[----:B------:R-:W-:-:S04]  /*0230*/  FADD R5, R4, R5 ;  /* 0x0000000504057221 */ /* 0x000fc80000000000 */
[----:B------:R-:W-:Y:S01]  /*0240*/  FADD R6, R5, R6 ;  /* 0x0000000605067221 */ /* 0x000fe20000000000 */
[----:B0-----:R-:W-:-:S03]  /*0250*/  IADD3 R22, PT, PT, R22, 0x40, RZ ;  /* 0x0000004016167810 */ /* 0x001fc60007ffe0ff */
[----:B------:R-:W-:-:S04]  /*0260*/  FADD R7, R6, R7 ;  /* 0x0000000706077221 */ /* 0x000fc80000000000 */
[----:B-1----:R-:W-:-:S04]  /*0270*/  FADD R8, R7, R8 ;  /* 0x0000000807087221 */ /* 0x002fc80000000000 */
[----:B------:R-:W-:-:S04]  /*0280*/  FADD R9, R8, R9 ;  /* 0x0000000908097221 */ /* 0x000fc80000000000 */
[----:B------:R-:W-:-:S04]  /*0290*/  FADD R10, R9, R10 ;  /* 0x0000000a090a7221 */ /* 0x000fc80000000000 */
[----:B------:R-:W-:-:S04]  /*02a0*/  FADD R11, R10, R11 ;  /* 0x0000000b0a0b7221 */ /* 0x000fc80000000000 */
[----:B--2---:R-:W-:-:S04]  /*02b0*/  FADD R12, R11, R12 ;  /* 0x0000000c0b0c7221 */ /* 0x004fc80000000000 */
[----:B------:R-:W-:-:S04]  /*02c0*/  FADD R13, R12, R13 ;  /* 0x0000000d0c0d7221 */ /* 0x000fc80000000000 */
[----:B------:R-:W-:-:S04]  /*02d0*/  FADD R14, R13, R14 ;  /* 0x0000000e0d0e7221 */ /* 0x000fc80000000000 */
[----:B------:R-:W-:-:S04]  /*02e0*/  FADD R15, R14, R15 ;  /* 0x0000000f0e0f7221 */ /* 0x000fc80000000000 */
[----:B---3--:R-:W-:-:S04]  /*02f0*/  FADD R16, R15, R16 ;  /* 0x000000100f107221 */ /* 0x008fc80000000000 */
[----:B------:R-:W-:-:S04]  /*0300*/  FADD R17, R16, R17 ;  /* 0x0000001110117221 */ /* 0x000fc80000000000 */
[----:B------:R-:W-:-:S04]  /*0310*/  FADD R18, R17, R18 ;  /* 0x0000001211127221 */ /* 0x000fc80000000000 */
[----:B------:R-:W-:Y:S01]  /*0320*/  FADD R19, R18, R19 ;  /* 0x0000001312137221 */ /* 0x000fe20000000000 */
[----:B------:R-:W-:Y:S06]  /*0330*/  @P1 BRA `(.L_x_2) ;  /* 0xfffffffc00a01947 */ /* 0x000fec000383ffff */
.L_x_1:
[----:B------:R-:W-:Y:S05]  /*0340*/  BSYNC.RECONVERGENT B0 ;  /* 0x0000000000007941 */ /* 0x000fea0003800200 */
.L_x_0:
[----:B------:R-:W-:Y:S04]  /*0350*/  BSSY.RECONVERGENT B0, `(.L_x_3) ;  /* 0x0000028000007945 */ /* 0x000fe80003800200 */
[----:B------:R-:W-:Y:S05]  /*0360*/  @!P0 BRA `(.L_x_4) ;  /* 0x0000000000988947 */ /* 0x000fea0003800000 */
[----:B------:R-:W-:Y:S01]  /*0370*/  ISETP.GE.U32.AND P0, PT, R21, 0x8, PT ;  /* 0x000000081500780c */ /* 0x000fe20003f06070 */
[----:B------:R-:W-:Y:S01]  /*0380*/  BSSY.RECONVERGENT B1, `(.L_x_5) ;  /* 0x0000010000017945 */ /* 0x000fe20003800200 */
[----:B------:R-:W-:-:S04]  /*0390*/  LOP3.LUT R13, R0, 0x7, RZ, 0xc0, !PT ;  /* 0x00000007000d7812 */ /* 0x000fc800078ec0ff */
[----:B------:R-:W-:-:S07]  /*03a0*/  ISETP.NE.AND P1, PT, R13, RZ, PT ;  /* 0x000000ff0d00720c */ /* 0x000fce0003f25270 */
[----:B------:R-:W-:Y:S06]  /*03b0*/  @!P0 BRA `(.L_x_6) ;  /* 0x0000000000308947 */ /* 0x000fec0003800000 */
[C---:B------:R-:W-:Y:S02]  /*03c0*/  LEA R12, R20.reuse, UR4, 0x2 ;  /* 0x00000004140c7c11 */ /* 0x040fe4000f8e10ff */
[----:B------:R-:W-:-:S03]  /*03d0*/  IADD3 R20, PT, PT, R20, 0x8, RZ ;  /* 0x0000000814147810 */ /* 0x000fc60007ffe0ff */
[----:B0-----:R-:W0:Y:S04]  /*03e0*/  LDS.128 R4, [R12] ;  /* 0x000000000c047984 */ /* 0x001e280000000c00 */
[----:B------:R-:W1:Y:S01]  /*03f0*/  LDS.128 R8, [R12+0x10] ;  /* 0x000010000c087984 */ /* 0x000e620000000c00 */
[----:B0-----:R-:W-:-:S04]  /*0400*/  FADD R4, R19, R4 ;  /* 0x0000000413047221 */ /* 0x001fc80000000000 */
[----:B------:R-:W-:-:S04]  /*0410*/  FADD R5, R4, R5 ;  /* 0x0000000504057221 */ /* 0x000fc80000000000 */
[----:B------:R-:W-:-:S04]  /*0420*/  FADD R6, R5, R6 ;  /* 0x0000000605067221 */ /* 0x000fc80000000000 */
[----:B------:R-:W-:-:S04]  /*0430*/  FADD R7, R6, R7 ;  /* 0x0000000706077221 */ /* 0x000fc80000000000 */
[----:B-1----:R-:W-:-:S04]  /*0440*/  FADD R8, R7, R8 ;  /* 0x0000000807087221 */ /* 0x002fc80000000000 */
[----:B------:R-:W-:-:S04]  /*0450*/  FADD R9, R8, R9 ;  /* 0x0000000908097221 */ /* 0x000fc80000000000 */
[----:B------:R-:W-:-:S04]  /*0460*/  FADD R10, R9, R10 ;  /* 0x0000000a090a7221 */ /* 0x000fc80000000000 */
[----:B------:R-:W-:-:S07]  /*0470*/  FADD R19, R10, R11 ;  /* 0x0000000b0a137221 */ /* 0x000fce0000000000 */
.L_x_6:
[----:B------:R-:W-:Y:S05]  /*0480*/  BSYNC.RECONVERGENT B1 ;  /* 0x0000000000017941 */ /* 0x000fea0003800200 */
.L_x_5:
[----:B------:R-:W-:Y:S05]  /*0490*/  @!P1 BRA `(.L_x_4) ;  /* 0x00000000004c9947 */ /* 0x000fea0003800000 */
[----:B------:R-:W-:Y:S02]  /*04a0*/  ISETP.GE.U32.AND P0, PT, R13, 0x4, PT ;  /* 0x000000040d00780c */ /* 0x000fe40003f06070 */
[----:B------:R-:W-:-:S04]  /*04b0*/  LOP3.LUT R0, R0, 0x3, RZ, 0xc0, !PT ;  /* 0x0000000300007812 */ /* 0x000fc800078ec0ff */
[----:B------:R-:W-:-:S07]  /*04c0*/  ISETP.NE.AND P1, PT, R0, RZ, PT ;  /* 0x000000ff0000720c */ /* 0x000fce0003f25270 */
[C---:B0-----:R-:W-:Y:S02]  /*04d0*/  @P0 LEA R4, R20.reuse, UR4, 0x2 ;  /* 0x0000000414040c11 */ /* 0x041fe4000f8e10ff */
[----:B------:R-:W-:-:S04]  /*04e0*/  @P0 IADD3 R20, PT, PT, R20, 0x4, RZ ;  /* 0x0000000414140810 */ /* 0x000fc80007ffe0ff */
[----:B------:R-:W0:Y:S02]  /*04f0*/  @P0 LDS.128 R4, [R4] ;  /* 0x0000000004040984 */ /* 0x000e240000000c00 */
[----:B0-----:R-:W-:-:S04]  /*0500*/  @P0 FADD R8, R19, R4 ;  /* 0x0000000413080221 */ /* 0x001fc80000000000 */
[----:B------:R-:W-:-:S04]  /*0510*/  @P0 FADD R5, R8, R5 ;  /* 0x0000000508050221 */ /* 0x000fc80000000000 */
[----:B------:R-:W-:-:S04]  /*0520*/  @P0 FADD R6, R5, R6 ;  /* 0x0000000605060221 */ /* 0x000fc80000000000 */
[----:B------:R-:W-:Y:S01]  /*0530*/  @P0 FADD R19, R6, R7 ;  /* 0x0000000706130221 */ /* 0x000fe20000000000 */
[----:B------:R-:W-:Y:S06]  /*0540*/  @!P1 BRA `(.L_x_4) ;  /* 0x0000000000209947 */ /* 0x000fec0003800000 */
[----:B------:R-:W-:Y:S02]  /*0550*/  LEA R20, R20, UR4, 0x2 ;  /* 0x0000000414147c11 */ /* 0x000fe4000f8e10ff */
[----:B------:R-:W-:-:S07]  /*0560*/  IADD3 R0, PT, PT, -R0, RZ, RZ ;  /* 0x000000ff00007210 */ /* 0x000fce0007ffe1ff */
.L_x_7:
[----:B------:R0:W1:Y:S01]  /*0570*/  LDS R4, [R20] ;  /* 0x0000000014047984 */ /* 0x0000620000000800 */
[----:B------:R-:W-:-:S04]  /*0580*/  IADD3 R0, PT, PT, R0, 0x1, RZ ;  /* 0x0000000100007810 */ /* 0x000fc80007ffe0ff */
[----:B------:R-:W-:Y:S02]  /*0590*/  ISETP.NE.AND P0, PT, R0, RZ, PT ;  /* 0x000000ff0000720c */ /* 0x000fe40003f05270 */
[----:B0-----:R-:W-:Y:S01]  /*05a0*/  IADD3 R20, PT, PT, R20, 0x4, RZ ;  /* 0x0000000414147810 */ /* 0x001fe20007ffe0ff */
[----:B-1----:R-:W-:-:S10]  /*05b0*/  FADD R19, R4, R19 ;  /* 0x0000001304137221 */ /* 0x002fd40000000000 */
[----:B------:R-:W-:Y:S05]  /*05c0*/  @P0 BRA `(.L_x_7) ;  /* 0xfffffffc00e80947 */ /* 0x000fea000383ffff */
.L_x_4:
[----:B------:R-:W-:Y:S05]  /*05d0*/  BSYNC.RECONVERGENT B0 ;  /* 0x0000000000007941 */ /* 0x000fea0003800200 */
.L_x_3:
[----:B------:R-:W-:Y:S01]  /*05e0*/  SHF.L.U32 R0, R3, 0x2, RZ ;  /* 0x0000000203007819 */ /* 0x000fe200000006ff */
[----:B------:R-:W1:Y:S01]  /*05f0*/  LDCU.128 UR8, c[0x3][URZ] ;  /* 0x00c00000ff0877ac */ /* 0x000e620008000c00 */
[----:B0-----:R-:W0:Y:S01]  /*0600*/  LDC.64 R4, c[0x0][0x388] ;  /* 0x0000e200ff047b82 */ /* 0x001e220000000a00 */
[----:B------:R-:W2:Y:S01]  /*0610*/  LDCU.128 UR12, c[0x3][0x40] ;  /* 0x00c00800ff0c77ac */ /* 0x000ea20008000c00 */
[----:B------:R-:W3:Y:S06]  /*0620*/  LDCU.128 UR16, c[0x3][0x80] ;  /* 0x00c01000ff1077ac */ /* 0x000eec0008000c00 */
[----:B------:R-:W1:Y:S01]  /*0630*/  LDC R0, c[0x3][R0] ;  /* 0x00c0000000007b82 */ /* 0x000e620000000800 */
[----:B------:R-:W4:Y:S01]  /*0640*/  LDCU.128 UR20, c[0x3][0xc0] ;  /* 0x00c01800ff1477ac */ /* 0x000f220008000c00 */
[----:B------:R-:W5:Y:S01]  /*0650*/  LDCU.128 UR24, c[0x3][0x100] ;  /* 0x00c02000ff1877ac */ /* 0x000f620008000c00 */
[----:B------:R-:W5:Y:S01]  /*0660*/  LDCU.128 UR28, c[0x3][0x140] ;  /* 0x00c02800ff1c77ac */ /* 0x000f620008000c00 */
[----:B------:R-:W5:Y:S01]  /*0670*/  LDCU.128 UR32, c[0x3][0x180] ;  /* 0x00c03000ff2077ac */ /* 0x000f620008000c00 */
[----:B0-----:R-:W-:Y:S01]  /*0680*/  IMAD.WIDE R2, R2, 0x4, R4 ;  /* 0x0000000402027825 */ /* 0x001fe200078e0204 */
[----:B------:R-:W0:Y:S03]  /*0690*/  LDCU.128 UR36, c[0x3][0x1c0] ;  /* 0x00c03800ff2477ac */ /* 0x000e260008000c00 */
[----:B-1----:R-:W-:-:S04]  /*06a0*/  FFMA R19, R0, UR8, R19 ;  /* 0x0000000800137c23 */ /* 0x002fc80008000013 */
[----:B--2---:R-:W-:-:S04]  /*06b0*/  FFMA R19, R0, UR12, R19 ;  /* 0x0000000c00137c23 */ /* 0x004fc80008000013 */
[----:B---3--:R-:W-:-:S04]  /*06c0*/  FFMA R19, R0, UR16, R19 ;  /* 0x0000001000137c23 */ /* 0x008fc80008000013 */
[----:B----4-:R-:W-:-:S04]  /*06d0*/  FFMA R19, R0, UR20, R19 ;  /* 0x0000001400137c23 */ /* 0x010fc80008000013 */
[----:B-----5:R-:W-:-:S04]  /*06e0*/  FFMA R19, R0, UR24, R19 ;  /* 0x0000001800137c23 */ /* 0x020fc80008000013 */
[----:B------:R-:W-:-:S04]  /*06f0*/  FFMA R19, R0, UR28, R19 ;  /* 0x0000001c00137c23 */ /* 0x000fc80008000013 */
[----:B------:R-:W-:-:S04]  /*0700*/  FFMA R19, R0, UR32, R19 ;  /* 0x0000002000137c23 */ /* 0x000fc80008000013 */
[----:B0-----:R-:W-:-:S04]  /*0710*/  FFMA R19, R0, UR36, R19 ;  /* 0x0000002400137c23 */ /* 0x001fc80008000013 */
[----:B------:R-:W-:-:S04]  /*0720*/  FFMA R19, R0, UR9, R19 ;  /* 0x0000000900137c23 */ /* 0x000fc80008000013 */
        /* <DEDUP_REMOVED lines=15> */
[C---:B------:R-:W-:Y:S01]  /*0820*/  FFMA R19, R0.reuse, UR11, R19 ;  /* 0x0000000b00137c23 */ /* 0x040fe20008000013 */
[----:B------:R-:W0:Y:S03]  /*0830*/  LDCU.128 UR8, c[0x3][0x10] ;  /* 0x00c00200ff0877ac */ /* 0x000e260008000c00 */
[C---:B------:R-:W-:Y:S01]  /*0840*/  FFMA R19, R0.reuse, UR15, R19 ;  /* 0x0000000f00137c23 */ /* 0x040fe20008000013 */
[----:B------:R-:W1:Y:S03]  /*0850*/  LDCU.128 UR12, c[0x3][0x50] ;  /* 0x00c00a00ff0c77ac */ /* 0x000e660008000c00 */
[C---:B------:R-:W-:Y:S01]  /*0860*/  FFMA R19, R0.reuse, UR19, R19 ;  /* 0x0000001300137c23 */ /* 0x040fe20008000013 */
[----:B------:R-:W2:Y:S03]  /*0870*/  LDCU.128 UR16, c[0x3][0x90] ;  /* 0x00c01200ff1077ac */ /* 0x000ea60008000c00 */
[C---:B------:R-:W-:Y:S01]  /*0880*/  FFMA R19, R0.reuse, UR23, R19 ;  /* 0x0000001700137c23 */ /* 0x040fe20008000013 */
[----:B------:R-:W3:Y:S03]  /*0890*/  LDCU.128 UR20, c[0x3][0xd0] ;  /* 0x00c01a00ff1477ac */ /* 0x000ee60008000c00 */
[C---:B------:R-:W-:Y:S01]  /*08a0*/  FFMA R19, R0.reuse, UR27, R19 ;  /* 0x0000001b00137c23 */ /* 0x040fe20008000013 */
[----:B------:R-:W4:Y:S03]  /*08b0*/  LDCU.128 UR24, c[0x3][0x110] ;  /* 0x00c02200ff1877ac */ /* 0x000f260008000c00 */
[C---:B------:R-:W-:Y:S01]  /*08c0*/  FFMA R19, R0.reuse, UR31, R19 ;  /* 0x0000001f00137c23 */ /* 0x040fe20008000013 */
[----:B------:R-:W5:Y:S03]  /*08d0*/  LDCU.128 UR28, c[0x3][0x150] ;  /* 0x00c02a00ff1c77ac */ /* 0x000f660008000c00 */
[C---:B------:R-:W-:Y:S01]  /*08e0*/  FFMA R19, R0.reuse, UR35, R19 ;  /* 0x0000002300137c23 */ /* 0x040fe20008000013 */
[----:B------:R-:W5:Y:S03]  /*08f0*/  LDCU.128 UR32, c[0x3][0x190] ;  /* 0x00c03200ff2077ac */ /* 0x000f660008000c00 */
[C---:B------:R-:W-:Y:S01]  /*0900*/  FFMA R19, R0.reuse, UR39, R19 ;  /* 0x0000002700137c23 */ /* 0x040fe20008000013 */
[----:B------:R-:W5:Y:S03]  /*0910*/  LDCU.128 UR36, c[0x3][0x1d0] ;  /* 0x00c03a00ff2477ac */ /* 0x000f660008000c00 */
[----:B0-----:R-:W-:-:S04]  /*0920*/  FFMA R19, R0, UR8, R19 ;  /* 0x0000000800137c23 */ /* 0x001fc80008000013 */
[----:B-1----:R-:W-:-:S04]  /*0930*/  FFMA R19, R0, UR12, R19 ;  /* 0x0000000c00137c23 */ /* 0x002fc80008000013 */
[----:B--2---:R-:W-:-:S04]  /*0940*/  FFMA R19, R0, UR16, R19 ;  /* 0x0000001000137c23 */ /* 0x004fc80008000013 */
[----:B---3--:R-:W-:-:S04]  /*0950*/  FFMA R19, R0, UR20, R19 ;  /* 0x0000001400137c23 */ /* 0x008fc80008000013 */
[----:B----4-:R-:W-:-:S04]  /*0960*/  FFMA R19, R0, UR24, R19 ;  /* 0x0000001800137c23 */ /* 0x010fc80008000013 */
[----:B-----5:R-:W-:-:S04]  /*0970*/  FFMA R19, R0, UR28, R19 ;  /* 0x0000001c00137c23 */ /* 0x020fc80008000013 */
        /* <DEDUP_REMOVED lines=105> */
[----:B------:R-:W-:-:S05]  /*1010*/  FFMA R19, R0, UR39, R19 ;  /* 0x0000002700137c23 */ /* 0x000fca0008000013 */
[----:B------:R-:W-:Y:S01]  /*1020*/  STG.E desc[UR6][R2.64], R19 ;  /* 0x0000001302007986 */ /* 0x000fe2000c101906 */
[----:B------:R-:W-:Y:S05]  /*1030*/  EXIT ;  /* 0x000000000000794d */ /* 0x000fea0003800000 */
.L_x_8:
[----:B------:R-:W-:-:S00]  /*1040*/  BRA `(.L_x_8) ;  /* 0xfffffffc00fc7947 */ /* 0x000fc0000383ffff */
[----:B------:R-:W-:-:S00]  /*1050*/  NOP ;  /* 0x0000000000007918 */ /* 0x000fc00000000000 */
        /* <DEDUP_REMOVED lines=10> */
.L_x_36:


//--------------------- .text._Z10kernelfourPfS_  --------------------------
	.section	.text._Z10kernelfourPfS_,"ax",@progbits
	.align	128
        .global         _Z10kernelfourPfS_
        .type           _Z10kernelfourPfS_,@function
        .size           _Z10kernelfourPfS_,(.L_x_37 - _Z10kernelfourPfS_)
        .other          _Z10kernelfourPfS_,@"STO_CUDA_ENTRY STV_DEFAULT"
_Z10kernelfourPfS_:
.text._Z10kernelfourPfS_:
        /* <DEDUP_REMOVED lines=28> */
.L_x_11:
        /* <DEDUP_REMOVED lines=24> */
.L_x_10:
[----:B------:R-:W-:Y:S05]  /*0340*/  BSYNC.RECONVERGENT B0 ;  /* 0x0000000000007941 */ /* 0x000fea0003800200 */
.L_x_9:
        /* <DEDUP_REMOVED lines=19> */
.L_x_15:
[----:B------:R-:W-:Y:S05]  /*0480*/  BSYNC.RECONVERGENT B1 ;  /* 0x0000000000017941 */ /* 0x000fea0003800200 */
.L_x_14:
        /* <DEDUP_REMOVED lines=14> */
.L_x_16:
[----:B------:R0:W1:Y:S01]  /*0570*/  LDS R4, [R20] ;  /* 0x0000000014047984 */ /* 0x0000620000000800 */
[----:B------:R-:W-:-:S04]  /*0580*/  IADD3 R0, PT, PT, R0, 0x1, RZ ;  /* 0x0000000100007810 */ /* 0x000fc80007ffe0ff */
[----:B------:R-:W-:Y:S02]  /*0590*/  ISETP.NE.AND P0, PT, R0, RZ, PT ;  /* 0x000000ff0000720c */ /* 0x000fe40003f05270 */
[----:B0-----:R-:W-:Y:S01]  /*05a0*/  IADD3 R20, PT, PT, R20, 0x4, RZ ;  /* 0x0000000414147810 */ /* 0x001fe20007ffe0ff */
[----:B-1----:R-:W-:-:S10]  /*05b0*/  FADD R19, R4, R19 ;  /* 0x0000001304137221 */ /* 0x002fd40000000000 */
[----:B------:R-:W-:Y:S05]  /*05c0*/  @P0 BRA `(.L_x_16) ;  /* 0xfffffffc00e80947 */ /* 0x000fea000383ffff */
.L_x_13:
[----:B------:R-:W-:Y:S05]  /*05d0*/  BSYNC.RECONVERGENT B0 ;  /* 0x0000000000007941 */ /* 0x000fea0003800200 */
.L_x_12:
        /* <DEDUP_REMOVED lines=8> */
[----:B0-----:R-:W-:-:S04]  /*0660*/  IMAD.WIDE R2, R2, 0x4, R4 ;  /* 0x0000000402027825 */ /* 0x001fc800078e0204 */
[----:B-1----:R-:W-:-:S04]  /*0670*/  FFMA R19, R0, UR8, R19 ;  /* 0x0000000800137c23 */ /* 0x002fc80008000013 */
[----:B--2---:R-:W-:-:S04]  /*0680*/  FFMA R19, R0, UR12, R19 ;  /* 0x0000000c00137c23 */ /* 0x004fc80008000013 */
[----:B---3--:R-:W-:-:S04]  /*0690*/  FFMA R19, R0, UR16, R19 ;  /* 0x0000001000137c23 */ /* 0x008fc80008000013 */
[----:B----4-:R-:W-:-:S04]  /*06a0*/  FFMA R19, R0, UR20, R19 ;  /* 0x0000001400137c23 */ /* 0x010fc80008000013 */
        /* <DEDUP_REMOVED lines=16> */
[----:B-----5:R-:W-:-:S04]  /*07b0*/  FFMA R19, R0, UR24, R19 ;  /* 0x0000001800137c23 */ /* 0x020fc80008000013 */
[----:B0-----:R-:W-:-:S04]  /*07c0*/  FFMA R19, R0, UR8, R19 ;  /* 0x0000000800137c23 */ /* 0x001fc80008000013 */
[----:B-1----:R-:W-:-:S04]  /*07d0*/  FFMA R19, R0, UR12, R19 ;  /* 0x0000000c00137c23 */ /* 0x002fc80008000013 */
[----:B--2---:R-:W-:-:S04]  /*07e0*/  FFMA R19, R0, UR16, R19 ;  /* 0x0000001000137c23 */ /* 0x004fc80008000013 */
        /* <DEDUP_REMOVED lines=15> */
[----:B------:R-:W4:Y:S03]  /*08e0*/  LDCU.128 UR16, c[0x3][0x30] ;  /* 0x00c00600ff1077ac */ /* 0x000f260008000c00 */
[----:B---3--:R-:W-:-:S04]  /*08f0*/  FFMA R19, R0, UR20, R19 ;  /* 0x0000001400137c23 */ /* 0x008fc80008000013 */
        /* <DEDUP_REMOVED lines=19> */
[----:B----4-:R-:W-:-:S04]  /*0a30*/  FFMA R19, R0, UR16, R19 ;  /* 0x0000001000137c23 */ /* 0x010fc80008000013 */
        /* <DEDUP_REMOVED lines=77> */
[----:B------:R-:W-:-:S04]  /*0f10*/  FFMA R19, R0, UR19, R19 ;  /* 0x0000001300137c23 */ /* 0x000fc80008000013 */
        /* <DEDUP_REMOVED lines=18> */
.L_x_17:
        /* <DEDUP_REMOVED lines=12> */
.L_x_37:


//--------------------- .text._Z9kerneltwoPfS_    --------------------------
	.section	.text._Z9kerneltwoPfS_,"ax",@progbits
	.align	128
        .global         _Z9kerneltwoPfS_
        .type           _Z9kerneltwoPfS_,@function
        .size           _Z9kerneltwoPfS_,(.L_x_38 - _Z9kerneltwoPfS_)
        .other          _Z9kerneltwoPfS_,@"STO_CUDA_ENTRY STV_DEFAULT"
_Z9kerneltwoPfS_:
.text._Z9kerneltwoPfS_:
        /* <DEDUP_REMOVED lines=28> */
.L_x_20:
        /* <DEDUP_REMOVED lines=24> */
.L_x_19:
[----:B------:R-:W-:Y:S05]  /*0340*/  BSYNC.RECONVERGENT B0 ;  /* 0x0000000000007941 */ /* 0x000fea0003800200 */
.L_x_18:
        /* <DEDUP_REMOVED lines=19> */
.L_x_24:
[----:B------:R-:W-:Y:S05]  /*0480*/  BSYNC.RECONVERGENT B1 ;  /* 0x0000000000017941 */ /* 0x000fea0003800200 */
.L_x_23:
        /* <DEDUP_REMOVED lines=14> */
.L_x_25:
[----:B------:R0:W1:Y:S01]  /*0570*/  LDS R4, [R20] ;  /* 0x0000000014047984 */ /* 0x0000620000000800 */
[----:B------:R-:W-:-:S04]  /*0580*/  IADD3 R0, PT, PT, R0, 0x1, RZ ;  /* 0x0000000100007810 */ /* 0x000fc80007ffe0ff */
[----:B------:R-:W-:Y:S02]  /*0590*/  ISETP.NE.AND P0, PT, R0, RZ, PT ;  /* 0x000000ff0000720c */ /* 0x000fe40003f05270 */
[----:B0-----:R-:W-:Y:S01]  /*05a0*/  IADD3 R20, PT, PT, R20, 0x4, RZ ;  /* 0x0000000414147810 */ /* 0x001fe20007ffe0ff */
[----:B-1----:R-:W-:-:S10]  /*05b0*/  FADD R19, R4, R19 ;  /* 0x0000001304137221 */ /* 0x002fd40000000000 */
[----:B------:R-:W-:Y:S05]  /*05c0*/  @P0 BRA `(.L_x_25) ;  /* 0xfffffffc00e80947 */ /* 0x000fea000383ffff */
.L_x_22:
[----:B------:R-:W-:Y:S05]  /*05d0*/  BSYNC.RECONVERGENT B0 ;  /* 0x0000000000007941 */ /* 0x000fea0003800200 */
.L_x_21:
[----:B------:R-:W-:Y:S01]  /*05e0*/  SHF.L.U32 R0, R3, 0x2, RZ ;  /* 0x0000000203007819 */ /* 0x000fe200000006ff */
[----:B------:R-:W1:Y:S01]  /*05f0*/  LDCU.128 UR8, c[0x3][URZ] ;  /* 0x00c00000ff0877ac */ /* 0x000e620008000c00 */
[----:B0-----:R-:W0:Y:S01]  /*0600*/  LDC.64 R4, c[0x0][0x388] ;  /* 0x0000e200ff047b82 */ /* 0x001e220000000a00 */
[----:B------:R-:W2:Y:S01]  /*0610*/  LDCU.128 UR12, c[0x3][0x100] ;  /* 0x00c02000ff0c77ac */ /* 0x000ea20008000c00 */
[----:B------:R-:W3:Y:S06]  /*0620*/  LDCU.128 UR16, c[0x3][0x10] ;  /* 0x00c00200ff1077ac */ /* 0x000eec0008000c00 */
[----:B------:R-:W1:Y:S01]  /*0630*/  LDC R0, c[0x3][R0] ;  /* 0x00c0000000007b82 */ /* 0x000e620000000800 */
[----:B------:R-:W4:Y:S01]  /*0640*/  LDCU.128 UR20, c[0x3][0x110] ;  /* 0x00c02200ff1477ac */ /* 0x000f220008000c00 */
[----:B0-----:R-:W-:-:S04]  /*0650*/  IMAD.WIDE R2, R2, 0x4, R4 ;  /* 0x0000000402027825 */ /* 0x001fc800078e0204 */
[----:B-1----:R-:W-:-:S04]  /*0660*/  FFMA R19, R0, UR8, R19 ;  /* 0x0000000800137c23 */ /* 0x002fc80008000013 */
[----:B--2---:R-:W-:-:S04]  /*0670*/  FFMA R19, R0, UR12, R19 ;  /* 0x0000000c00137c23 */ /* 0x004fc80008000013 */
        /* <DEDUP_REMOVED lines=8> */
[----:B---3--:R-:W-:-:S04]  /*0700*/  FFMA R19, R0, UR16, R19 ;  /* 0x0000001000137c23 */ /* 0x008fc80008000013 */
[----:B----4-:R-:W-:-:S04]  /*0710*/  FFMA R19, R0, UR20, R19 ;  /* 0x0000001400137c23 */ /* 0x010fc80008000013 */
[----:B------:R-:W-:-:S04]  /*0720*/  FFMA R19, R0, UR17, R19 ;  /* 0x0000001100137c23 */ /* 0x000fc80008000013 */
[----:B------:R-:W-:-:S04]  /*0730*/  FFMA R19, R0, UR21, R19 ;  /* 0x0000001500137c23 */ /* 0x000fc80008000013 */
[----:B------:R-:W-:-:S04]  /*0740*/  FFMA R19, R0, UR18, R19 ;  /* 0x0000001200137c23 */ /* 0x000fc80008000013 */
[----:B------:R-:W-:-:S04]  /*0750*/  FFMA R19, R0, UR22, R19 ;  /* 0x0000001600137c23 */ /* 0x000fc80008000013 */
[C---:B------:R-:W-:Y:S01]  /*0760*/  FFMA R19, R0.reuse, UR19, R19 ;  /* 0x0000001300137c23 */ /* 0x040fe20008000013 */
[----:B------:R-:W2:Y:S03]  /*0770*/  LDCU.128 UR16, c[0x3][0x30] ;  /* 0x00c00600ff1077ac */ /* 0x000ea60008000c00 */
[C---:B------:R-:W-:Y:S01]  /*0780*/  FFMA R19, R0.reuse, UR23, R19 ;  /* 0x0000001700137c23 */ /* 0x040fe20008000013 */
[----:B------:R-:W3:Y:S03]  /*0790*/  LDCU.128 UR20, c[0x3][0x130] ;  /* 0x00c02600ff1477ac */ /* 0x000ee60008000c00 */
[----:B0-----:R-:W-:-:S04]  /*07a0*/  FFMA R19, R0, UR8, R19 ;  /* 0x0000000800137c23 */ /* 0x001fc80008000013 */
[----:B-1----:R-:W-:-:S04]  /*07b0*/  FFMA R19, R0, UR12, R19 ;  /* 0x0000000c00137c23 */ /* 0x002fc80008000013 */
        /* <DEDUP_REMOVED lines=8> */
[----:B--2---:R-:W-:-:S04]  /*0840*/  FFMA R19, R0, UR16, R19 ;  /* 0x0000001000137c23 */ /* 0x004fc80008000013 */
[----:B---3--:R-:W-:-:S04]  /*0850*/  FFMA R19, R0, UR20, R19 ;  /* 0x0000001400137c23 */ /* 0x008fc80008000013 */
        /* <DEDUP_REMOVED lines=114> */
[----:B------:R-:W-:-:S04]  /*0f80*/  FFMA R19, R0, UR11, R19 ;  /* 0x0000000b00137c23 */ /* 0x000fc80008000013 */
[----:B------:R-:W-:-:S04]  /*0f90*/  FFMA R19, R0, UR15, R19 ;  /* 0x0000000f00137c23 */ /* 0x000fc80008000013 */
[----:B--2---:R-:W-:-:S04]  /*0fa0*/  FFMA R19, R0, UR16, R19 ;  /* 0x0000001000137c23 */ /* 0x004fc80008000013 */
[----:B---3--:R-:W-:-:S04]  /*0fb0*/  FFMA R19, R0, UR20, R19 ;  /* 0x0000001400137c23 */ /* 0x008fc80008000013 */
        /* <DEDUP_REMOVED lines=8> */
.L_x_26:
        /* <DEDUP_REMOVED lines=12> */
.L_x_38:


//--------------------- .text._Z6kernelPfS_       --------------------------
	.section	.text._Z6kernelPfS_,"ax",@progbits
	.align	128
        .global         _Z6kernelPfS_
        .type           _Z6kernelPfS_,@function
        .size           _Z6kernelPfS_,(.L_x_39 - _Z6kernelPfS_)
        .other          _Z6kernelPfS_,@"STO_CUDA_ENTRY STV_DEFAULT"
_Z6kernelPfS_:
.text._Z6kernelPfS_:
        /* <DEDUP_REMOVED lines=28> */
.L_x_29:
        /* <DEDUP_REMOVED lines=24> */
.L_x_28:
[----:B------:R-:W-:Y:S05]  /*0340*/  BSYNC.RECONVERGENT B0 ;  /* 0x0000000000007941 */ /* 0x000fea0003800200 */
.L_x_27:
        /* <DEDUP_REMOVED lines=19> */
.L_x_33:
[----:B------:R-:W-:Y:S05]  /*0480*/  BSYNC.RECONVERGENT B1 ;  /* 0x0000000000017941 */ /* 0x000fea0003800200 */
.L_x_32:
        /* <DEDUP_REMOVED lines=14> */
.L_x_34:
[----:B------:R0:W1:Y:S01]  /*0570*/  LDS R4, [R20] ;  /* 0x0000000014047984 */ /* 0x0000620000000800 */
[----:B------:R-:W-:-:S04]  /*0580*/  IADD3 R0, PT, PT, R0, 0x1, RZ ;  /* 0x0000000100007810 */ /* 0x000fc80007ffe0ff */
[----:B------:R-:W-:Y:S02]  /*0590*/  ISETP.NE.AND P0, PT, R0, RZ, PT ;  /* 0x000000ff0000720c */ /* 0x000fe40003f05270 */
[----:B0-----:R-:W-:Y:S01]  /*05a0*/  IADD3 R20, PT, PT, R20, 0x4, RZ ;  /* 0x0000000414147810 */ /* 0x001fe20007ffe0ff */
[----:B-1----:R-:W-:-:S10]  /*05b0*/  FADD R19, R4, R19 ;  /* 0x0000001304137221 */ /* 0x002fd40000000000 */
[----:B------:R-:W-:Y:S05]  /*05c0*/  @P0 BRA `(.L_x_34) ;  /* 0xfffffffc00e80947 */ /* 0x000fea000383ffff */
.L_x_31:
[----:B------:R-:W-:Y:S05]  /*05d0*/  BSYNC.RECONVERGENT B0 ;  /* 0x0000000000007941 */ /* 0x000fea0003800200 */
.L_x_30:
[----:B------:R-:W-:Y:S01]  /*05e0*/  SHF.L.U32 R0, R3, 0x2, RZ ;  /* 0x0000000203007819 */ /* 0x000fe200000006ff */
[----:B------:R-:W1:Y:S01]  /*05f0*/  LDCU.128 UR8, c[0x3][URZ] ;  /* 0x00c00000ff0877ac */ /* 0x000e620008000c00 */
[----:B0-----:R-:W0:Y:S01]  /*0600*/  LDC.64 R4, c[0x0][0x388] ;  /* 0x0000e200ff047b82 */ /* 0x001e220000000a00 */
[----:B------:R-:W2:Y:S07]  /*0610*/  LDCU.128 UR12, c[0x3][0x10] ;  /* 0x00c00200ff0c77ac */ /* 0x000eae0008000c00 */
[----:B------:R-:W1:Y:S01]  /*0620*/  LDC R0, c[0x3][R0] ;  /* 0x00c0000000007b82 */ /* 0x000e620000000800 */
[----:B0-----:R-:W-:-:S04]  /*0630*/  IMAD.WIDE R2, R2, 0x4, R4 ;  /* 0x0000000402027825 */ /* 0x001fc800078e0204 */
[----:B-1----:R-:W-:-:S04]  /*0640*/  FFMA R19, R0, UR8, R19 ;  /* 0x0000000800137c23 */ /* 0x002fc80008000013 */
[----:B------:R-:W-:-:S04]  /*0650*/  FFMA R19, R0, UR9, R19 ;  /* 0x0000000900137c23 */ /* 0x000fc80008000013 */
[----:B------:R-:W-:-:S04]  /*0660*/  FFMA R19, R0, UR10, R19 ;  /* 0x0000000a00137c23 */ /* 0x000fc80008000013 */
[C---:B------:R-:W-:Y:S01]  /*0670*/  FFMA R19, R0.reuse, UR11, R19 ;  /* 0x0000000b00137c23 */ /* 0x040fe20008000013 */
[----:B------:R-:W0:Y:S03]  /*0680*/  LDCU.128 UR8, c[0x3][0x20] ;  /* 0x00c00400ff0877ac */ /* 0x000e260008000c00 */
[----:B--2---:R-:W-:-:S04]  /*0690*/  FFMA R19, R0, UR12, R19 ;  /* 0x0000000c00137c23 */ /* 0x004fc80008000013 */
[----:B------:R-:W-:-:S04]  /*06a0*/  FFMA R19, R0, UR13, R19 ;  /* 0x0000000d00137c23 */ /* 0x000fc80008000013 */
[----:B------:R-:W-:-:S04]  /*06b0*/  FFMA R19, R0, UR14, R19 ;  /* 0x0000000e00137c23 */ /* 0x000fc80008000013 */
[C---:B------:R-:W-:Y:S01]  /*06c0*/  FFMA R19, R0.reuse, UR15, R19 ;  /* 0x0000000f00137c23 */ /* 0x040fe20008000013 */
[----:B------:R-:W1:Y:S03]  /*06d0*/  LDCU.128 UR12, c[0x3][0x30] ;  /* 0x00c00600ff0c77ac */ /* 0x000e660008000c00 */
[----:B0-----:R-:W-:-:S04]  /*06e0*/  FFMA R19, R0, UR8, R19 ;  /* 0x0000000800137c23 */ /* 0x001fc80008000013 */
[----:B------:R-:W-:-:S04]  /*06f0*/  FFMA R19, R0, UR9, R19 ;  /* 0x0000000900137c23 */ /* 0x000fc80008000013 */
[----:B------:R-:W-:-:S04]  /*0700*/  FFMA R19, R0, UR10, R19 ;  /* 0x0000000a00137c23 */ /* 0x000fc80008000013 */
[C---:B------:R-:W-:Y:S01]  /*0710*/  FFMA R19, R0.reuse, UR11, R19 ;  /* 0x0000000b00137c23 */ /* 0x040fe20008000013 */
[----:B------:R-:W0:Y:S03]  /*0720*/  LDCU.128 UR8, c[0x3][0x40] ;  /* 0x00c00800ff0877ac */ /* 0x000e260008000c00 */
[----:B-1----:R-:W-:-:S04]  /*0730*/  FFMA R19, R0, UR12, R19 ;  /* 0x0000000c00137c23 */ /* 0x002fc80008000013 */
        /* <DEDUP_REMOVED lines=137> */
[----:B------:R-:W-:-:S04]  /*0fd0*/  FFMA R19, R0, UR11, R19 ;  /* 0x0000000b00137c23 */ /* 0x000fc80008000013 */
[----:B-1----:R-:W-:-:S04]  /*0fe0*/  FFMA R19, R0, UR12, R19 ;  /* 0x0000000c00137c23 */ /* 0x002fc80008000013 */
[----:B------:R-:W-:-:S04]  /*0ff0*/  FFMA R19, R0, UR13, R19 ;  /* 0x0000000d00137c23 */ /* 0x000fc80008000013 */
[----:B------:R-:W-:-:S04]  /*1000*/  FFMA R19, R0, UR14, R19 ;  /* 0x0000000e00137c23 */ /* 0x000fc80008000013 */
[----:B------:R-:W-:-:S05]  /*1010*/  FFMA R19, R0, UR15, R19 ;  /* 0x0000000f00137c23 */ /* 0x000fca0008000013 */
[----:B------:R-:W-:Y:S01]  /*1020*/  STG.E desc[UR6][R2.64], R19 ;  /* 0x0000001302007986 */ /* 0x000fe2000c101906 */
[----:B------:R-:W-:Y:S05]  /*1030*/  EXIT ;  /* 0x000000000000794d */ /* 0x000fea0003800000 */
.L_x_35:
        /* <DEDUP_REMOVED lines=12> */
.L_x_39:


//--------------------- .nv.shared._Z11kerneleightPfS_ --------------------------
	.section	.nv.shared._Z11kerneleightPfS_,"aw",@nobits
	.sectionflags	@""
	.align	4
.nv.shared._Z11kerneleightPfS_:
	.zero		1536


//--------------------- .nv.shared.reserved.0     --------------------------
	.section	.nv.shared.reserved.0,"aw",@nobits
	.weak		__nv_reservedSMEM_offset_0_alias
	.size		__nv_reservedSMEM_offset_0_alias, 0, 64
	.other		__nv_reservedSMEM_offset_0_alias,@"STO_CUDA_RESERVED_SHARED STV_DEFAULT"
__nv_reservedSMEM_offset_0_alias:
	.zero		0
	.zero		64


//--------------------- .nv.shared._Z10kernelfourPfS_ --------------------------
	.section	.nv.shared._Z10kernelfourPfS_,"aw",@nobits
	.sectionflags	@""
	.align	4
.nv.shared._Z10kernelfourPfS_:
	.zero		1536


//--------------------- .nv.shared._Z9kerneltwoPfS_ --------------------------
	.section	.nv.shared._Z9kerneltwoPfS_,"aw",@nobits
	.sectionflags	@""
	.align	4
.nv.shared._Z9kerneltwoPfS_:
	.zero		1536


//--------------------- .nv.shared._Z6kernelPfS_  --------------------------
	.section	.nv.shared._Z6kernelPfS_,"aw",@nobits
	.sectionflags	@""
	.align	4
.nv.shared._Z6kernelPfS_:
	.zero		1536


//--------------------- .nv.constant0._Z11kerneleightPfS_ --------------------------
	.section	.nv.constant0._Z11kerneleightPfS_,"a",@progbits
	.sectionflags	@""
	.align	4
.nv.constant0._Z11kerneleightPfS_:
	.zero		912


//--------------------- .nv.constant0._Z10kernelfourPfS_ --------------------------
	.section	.nv.constant0._Z10kernelfourPfS_,"a",@progbits
	.sectionflags	@""
	.align	4
.nv.constant0._Z10kernelfourPfS_:
	.zero		912


//--------------------- .nv.constant0._Z9kerneltwoPfS_ --------------------------
	.section	.nv.constant0._Z9kerneltwoPfS_,"a",@progbits
	.sectionflags	@""
	.align	4
.nv.constant0._Z9kerneltwoPfS_:
	.zero		912


//--------------------- .nv.constant0._Z6kernelPfS_ --------------------------
	.section	.nv.constant0._Z6kernelPfS_,"a",@progbits
	.sectionflags	@""
	.align	4
.nv.constant0._Z6kernelPfS_:
	.zero		912


//--------------------- SYMBOLS --------------------------

	.type		.nv.reservedSmem.offset0,@object
	.size		.nv.reservedSmem.offset0,0x4
	.type		.nv.reservedSmem.cap,@object
	.size		.nv.reservedSmem.cap,0x4
